	.headerflags	@"EF_CUDA_TEXMODE_UNIFIED EF_CUDA_64BIT_ADDRESS EF_CUDA_ACCELERATORS EF_CUDA_SM90 EF_CUDA_VIRTUAL_SM(EF_CUDA_SM90)"
	.elftype	@"ET_EXEC"


//--------------------- .nv.info                  --------------------------
	.section	.nv.info,"",@"SHT_CUDA_INFO"
	.align	4


	//----- nvinfo : EIATTR_REGCOUNT
	.align		4
        /*0000*/ 	.byte	0x04, 0x2f
        /*0002*/ 	.short	(.L_3 - .L_2)
	.align		4
.L_2:
        /*0004*/ 	.word	index@(triton_poi_fused_cat_32)
        /*0008*/ 	.word	0x00000035


	//----- nvinfo : EIATTR_MIN_STACK_SIZE
	.align		4
.L_3:
        /*000c*/ 	.byte	0x04, 0x12
        /*000e*/ 	.short	(.L_5 - .L_4)
	.align		4
.L_4:
        /*0010*/ 	.word	index@(triton_poi_fused_cat_32)
        /*0014*/ 	.word	0x00000000


	//----- nvinfo : EIATTR_FRAME_SIZE
	.align		4
.L_5:
        /*0018*/ 	.byte	0x04, 0x11
        /*001a*/ 	.short	(.L_7 - .L_6)
	.align		4
.L_6:
        /*001c*/ 	.word	index@(triton_poi_fused_cat_32)
        /*0020*/ 	.word	0x00000000


	//----- nvinfo : EIATTR_MIN_STACK_SIZE
	.align		4
.L_7:
        /*0024*/ 	.byte	0x04, 0x12
        /*0026*/ 	.short	(.L_9 - .L_8)
	.align		4
.L_8:
        /*0028*/ 	.word	index@(triton_poi_fused_cat_32)
        /*002c*/ 	.word	0x00000000
.L_9:


//--------------------- .nv.info.triton_poi_fused_cat_32 --------------------------
	.section	.nv.info.triton_poi_fused_cat_32,"",@"SHT_CUDA_INFO"
	.sectionflags	@""
	.align	4


	//----- nvinfo : EIATTR_CUDA_API_VERSION
	.align		4
        /*0000*/ 	.byte	0x04, 0x37
        /*0002*/ 	.short	(.L_11 - .L_10)
.L_10:
        /*0004*/ 	.word	0x0000007c


	//----- nvinfo : EIATTR_KPARAM_INFO
	.align		4
.L_11:
        /*0008*/ 	.byte	0x04, 0x17
        /*000a*/ 	.short	(.L_13 - .L_12)
.L_12:
        /*000c*/ 	.word	0x00000000
        /*0010*/ 	.short	0x000e
        /*0012*/ 	.short	0x0070
        /*0014*/ 	.byte	0x00, 0xf0, 0x11, 0x00


	//----- nvinfo : EIATTR_KPARAM_INFO
	.align		4
.L_13:
        /*0018*/ 	.byte	0x04, 0x17
        /*001a*/ 	.short	(.L_15 - .L_14)
.L_14:
        /*001c*/ 	.word	0x00000000
        /*0020*/ 	.short	0x000d
        /*0022*/ 	.short	0x0068
        /*0024*/ 	.byte	0x00, 0xf4, 0x21, 0x00


	//----- nvinfo : EIATTR_KPARAM_INFO
	.align		4
.L_15:
        /*0028*/ 	.byte	0x04, 0x17
        /*002a*/ 	.short	(.L_17 - .L_16)
.L_16:
        /*002c*/ 	.word	0x00000000
        /*0030*/ 	.short	0x000c
        /*0032*/ 	.short	0x0060
        /*0034*/ 	.byte	0x00, 0xf4, 0x21, 0x00


	//----- nvinfo : EIATTR_KPARAM_INFO
	.align		4
.L_17:
        /*0038*/ 	.byte	0x04, 0x17
        /*003a*/ 	.short	(.L_19 - .L_18)
.L_18:
        /*003c*/ 	.word	0x00000000
        /*0040*/ 	.short	0x000b
        /*0042*/ 	.short	0x0058
        /*0044*/ 	.byte	0x00, 0xf4, 0x21, 0x00


	//----- nvinfo : EIATTR_KPARAM_INFO
	.align		4
.L_19:
        /*0048*/ 	.byte	0x04, 0x17
        /*004a*/ 	.short	(.L_21 - .L_20)
.L_20:
        /*004c*/ 	.word	0x00000000
        /*0050*/ 	.short	0x000a
        /*0052*/ 	.short	0x0050
        /*0054*/ 	.byte	0x00, 0xf4, 0x21, 0x00


	//----- nvinfo : EIATTR_KPARAM_INFO
	.align		4
.L_21:
        /*0058*/ 	.byte	0x04, 0x17
        /*005a*/ 	.short	(.L_23 - .L_22)
.L_22:
        /*005c*/ 	.word	0x00000000
        /*0060*/ 	.short	0x0009
        /*0062*/ 	.short	0x0048
        /*0064*/ 	.byte	0x00, 0xf4, 0x21, 0x00


	//----- nvinfo : EIATTR_KPARAM_INFO
	.align		4
.L_23:
        /*0068*/ 	.byte	0x04, 0x17
        /*006a*/ 	.short	(.L_25 - .L_24)
.L_24:
        /*006c*/ 	.word	0x00000000
        /*0070*/ 	.short	0x0008
        /*0072*/ 	.short	0x0040
        /*0074*/ 	.byte	0x00, 0xf4, 0x21, 0x00


	//----- nvinfo : EIATTR_KPARAM_INFO
	.align		4
.L_25:
        /*0078*/ 	.byte	0x04, 0x17
        /*007a*/ 	.short	(.L_27 - .L_26)
.L_26:
        /*007c*/ 	.word	0x00000000
        /*0080*/ 	.short	0x0007
        /*0082*/ 	.short	0x0038
        /*0084*/ 	.byte	0x00, 0xf4, 0x21, 0x00


	//----- nvinfo : EIATTR_KPARAM_INFO
	.align		4
.L_27:
        /*0088*/ 	.byte	0x04, 0x17
        /*008a*/ 	.short	(.L_29 - .L_28)
.L_28:
        /*008c*/ 	.word	0x00000000
        /*0090*/ 	.short	0x0006
        /*0092*/ 	.short	0x0030
        /*0094*/ 	.byte	0x00, 0xf4, 0x21, 0x00


	//----- nvinfo : EIATTR_KPARAM_INFO
	.align		4
.L_29:
        /*0098*/ 	.byte	0x04, 0x17
        /*009a*/ 	.short	(.L_31 - .L_30)
.L_30:
        /*009c*/ 	.word	0x00000000
        /*00a0*/ 	.short	0x0005
        /*00a2*/ 	.short	0x0028
        /*00a4*/ 	.byte	0x00, 0xf4, 0x21, 0x00


	//----- nvinfo : EIATTR_KPARAM_INFO
	.align		4
.L_31:
        /*00a8*/ 	.byte	0x04, 0x17
        /*00aa*/ 	.short	(.L_33 - .L_32)
.L_32:
        /*00ac*/ 	.word	0x00000000
        /*00b0*/ 	.short	0x0004
        /*00b2*/ 	.short	0x0020
        /*00b4*/ 	.byte	0x00, 0xf4, 0x21, 0x00


	//----- nvinfo : EIATTR_KPARAM_INFO
	.align		4
.L_33:
        /*00b8*/ 	.byte	0x04, 0x17
        /*00ba*/ 	.short	(.L_35 - .L_34)
.L_34:
        /*00bc*/ 	.word	0x00000000
        /*00c0*/ 	.short	0x0003
        /*00c2*/ 	.short	0x0018
        /*00c4*/ 	.byte	0x00, 0xf4, 0x21, 0x00


	//----- nvinfo : EIATTR_KPARAM_INFO
	.align		4
.L_35:
        /*00c8*/ 	.byte	0x04, 0x17
        /*00ca*/ 	.short	(.L_37 - .L_36)
.L_36:
        /*00cc*/ 	.word	0x00000000
        /*00d0*/ 	.short	0x0002
        /*00d2*/ 	.short	0x0010
        /*00d4*/ 	.byte	0x00, 0xf4, 0x21, 0x00


	//----- nvinfo : EIATTR_KPARAM_INFO
	.align		4
.L_37:
        /*00d8*/ 	.byte	0x04, 0x17
        /*00da*/ 	.short	(.L_39 - .L_38)
.L_38:
        /*00dc*/ 	.word	0x00000000
        /*00e0*/ 	.short	0x0001
        /*00e2*/ 	.short	0x0008
        /*00e4*/ 	.byte	0x00, 0xf4, 0x21, 0x00


	//----- nvinfo : EIATTR_KPARAM_INFO
	.align		4
.L_39:
        /*00e8*/ 	.byte	0x04, 0x17
        /*00ea*/ 	.short	(.L_41 - .L_40)
.L_40:
        /*00ec*/ 	.word	0x00000000
        /*00f0*/ 	.short	0x0000
        /*00f2*/ 	.short	0x0000
        /*00f4*/ 	.byte	0x00, 0xf4, 0x21, 0x00


	//----- nvinfo : EIATTR_SPARSE_MMA_MASK
	.align		4
.L_41:
        /*00f8*/ 	.byte	0x03, 0x50
        /*00fa*/ 	.short	0x0000


	//----- nvinfo : EIATTR_MAXREG_COUNT
	.align		4
        /*00fc*/ 	.byte	0x03, 0x1b
        /*00fe*/ 	.short	0x00ff


	//----- nvinfo : EIATTR_EXIT_INSTR_OFFSETS
	.align		4
        /*0100*/ 	.byte	0x04, 0x1c
        /*0102*/ 	.short	(.L_43 - .L_42)


	//   ....[0]....
.L_42:
        /*0104*/ 	.word	0x00002b40


	//----- nvinfo : EIATTR_REQNTID
	.align		4
.L_43:
        /*0108*/ 	.byte	0x04, 0x10
        /*010a*/ 	.short	(.L_45 - .L_44)
.L_44:
        /*010c*/ 	.word	0x00000080
        /*0110*/ 	.word	0x00000001
        /*0114*/ 	.word	0x00000001


	//----- nvinfo : EIATTR_CBANK_PARAM_SIZE
	.align		4
.L_45:
        /*0118*/ 	.byte	0x03, 0x19
        /*011a*/ 	.short	0x0074


	//----- nvinfo : EIATTR_PARAM_CBANK
	.align		4
        /*011c*/ 	.byte	0x04, 0x0a
        /*011e*/ 	.short	(.L_47 - .L_46)
	.align		4
.L_46:
        /*0120*/ 	.word	index@(.nv.constant0.triton_poi_fused_cat_32)
        /*0124*/ 	.short	0x0210
        /*0126*/ 	.short	0x0074


	//----- nvinfo : EIATTR_SW_WAR
	.align		4
.L_47:
        /*0128*/ 	.byte	0x04, 0x36
        /*012a*/ 	.short	(.L_49 - .L_48)
.L_48:
        /*012c*/ 	.word	0x00000008
.L_49:


//--------------------- .nv.callgraph             --------------------------
	.section	.nv.callgraph,"",@"SHT_CUDA_CALLGRAPH"
	.align	4
	.sectionentsize	8
	.align		4
        /*0000*/ 	.word	0x00000000
	.align		4
        /*0004*/ 	.word	0xffffffff
	.align		4
        /*0008*/ 	.word	0x00000000
	.align		4
        /*000c*/ 	.word	0xfffffffe
	.align		4
        /*0010*/ 	.word	0x00000000
	.align		4
        /*0014*/ 	.word	0xfffffffd
	.align		4
        /*0018*/ 	.word	0x00000000
	.align		4
        /*001c*/ 	.word	0xfffffffc


//--------------------- .nv.constant4             --------------------------
	.section	.nv.constant4,"a",@progbits
	.align	8
	.align		8
.nv.constant4:
        /*0000*/ 	.dword	_$_str
	.align		8
        /*0008*/ 	.dword	_$_str_$_2


//--------------------- .text.triton_poi_fused_cat_32 --------------------------
	.section	.text.triton_poi_fused_cat_32,"ax",@progbits
	.align	128
        .global         triton_poi_fused_cat_32
        .type           triton_poi_fused_cat_32,@function
        .size           triton_poi_fused_cat_32,(.L_x_1 - triton_poi_fused_cat_32)
        .other          triton_poi_fused_cat_32,@"STO_CUDA_ENTRY STV_DEFAULT"
triton_poi_fused_cat_32:
.text.triton_poi_fused_cat_32:
[----:B------:R-:W-:Y:S01]  /*0000*/  LDC R1, c[0x0][0x28] ;  /* 0x00000a00ff017b82 */ /* 0x000fe20000000800 */
[----:B------:R-:W1:Y:S07]  /*0010*/  S2R R0, SR_TID.X ;  /* 0x0000000000007919 */ /* 0x000e6e0000002100 */
[----:B------:R-:W2:Y:S01]  /*0020*/  LDC.64 R18, c[0x0][0x228] ;  /* 0x00008a00ff127b82 */ /* 0x000ea20000000a00 */
[----:B------:R-:W-:Y:S01]  /*0030*/  IMAD.MOV.U32 R37, RZ, RZ, RZ ;  /* 0x000000ffff257224 */ /* 0x000fe200078e00ff */
[----:B------:R-:W-:Y:S01]  /*0040*/  ULDC.64 UR4, c[0x0][0x208] ;  /* 0x0000820000047ab9 */ /* 0x000fe20000000a00 */
[----:B------:R-:W3:Y:S05]  /*0050*/  S2R R3, SR_CTAID.X ;  /* 0x0000000000037919 */ /* 0x000eea0000002500 */
[----:B------:R-:W4:Y:S08]  /*0060*/  LDC.64 R24, c[0x0][0x218] ;  /* 0x00008600ff187b82 */ /* 0x000f300000000a00 */
[----:B------:R-:W5:Y:S01]  /*0070*/  LDC.64 R16, c[0x0][0x220] ;  /* 0x00008800ff107b82 */ /* 0x000f620000000a00 */
[----:B------:R-:W-:Y:S01]  /*0080*/  CS2R R30, SRZ ;  /* 0x00000000001e7805 */ /* 0x000fe2000001ff00 */
[----:B------:R-:W-:Y:S01]  /*0090*/  IMAD.MOV.U32 R23, RZ, RZ, RZ ;  /* 0x000000ffff177224 */ /* 0x000fe200078e00ff */
[----:B------:R-:W-:Y:S01]  /*00a0*/  CS2R R10, SRZ ;  /* 0x00000000000a7805 */ /* 0x000fe2000001ff00 */
[----:B------:R-:W-:Y:S01]  /*00b0*/  IMAD.MOV.U32 R20, RZ, RZ, RZ ;  /* 0x000000ffff147224 */ /* 0x000fe200078e00ff */
[----:B------:R-:W-:Y:S01]  /*00c0*/  CS2R R34, SRZ ;  /* 0x0000000000227805 */ /* 0x000fe2000001ff00 */
[----:B------:R-:W-:-:S02]  /*00d0*/  IMAD.MOV.U32 R27, RZ, RZ, RZ ;  /* 0x000000ffff1b7224 */ /* 0x000fc400078e00ff */
[----:B------:R-:W-:Y:S01]  /*00e0*/  IMAD.MOV.U32 R33, RZ, RZ, RZ ;  /* 0x000000ffff217224 */ /* 0x000fe200078e00ff */
[----:B------:R-:W-:Y:S01]  /*00f0*/  CS2R R40, SRZ ;  /* 0x0000000000287805 */ /* 0x000fe2000001ff00 */
[----:B------:R-:W2:Y:S01]  /*0100*/  LDC.64 R44, c[0x0][0x230] ;  /* 0x00008c00ff2c7b82 */ /* 0x000ea20000000a00 */
[----:B------:R-:W-:Y:S01]  /*0110*/  ULDC.64 UR6, c[0x0][0x258] ;  /* 0x0000960000067ab9 */ /* 0x000fe20000000a00 */
[----:B-1----:R-:W-:Y:S01]  /*0120*/  IMAD.SHL.U32 R0, R0, 0x4, RZ ;  /* 0x0000000400007824 */ /* 0x002fe200078e00ff */
[----:B---3--:R-:W-:-:S04]  /*0130*/  SHF.R.S32.HI R42, RZ, 0x15, R3 ;  /* 0x00000015ff2a7819 */ /* 0x008fc80000011403 */
[----:B------:R-:W-:Y:S02]  /*0140*/  LOP3.LUT R0, R0, 0x1fc, RZ, 0xc0, !PT ;  /* 0x000001fc00007812 */ /* 0x000fe400078ec0ff */
[----:B------:R-:W-:-:S03]  /*0150*/  SGXT R42, R42, 0x1 ;  /* 0x000000012a2a781a */ /* 0x000fc60000000200 */
[----:B------:R-:W-:-:S04]  /*0160*/  IMAD R7, R3, 0x400, R0 ;  /* 0x0000040003077824 */ /* 0x000fc800078e0200 */
[C---:B------:R-:W-:Y:S01]  /*0170*/  VIADD R5, R7.reuse, 0x200 ;  /* 0x0000020007057836 */ /* 0x040fe20000000000 */
[----:B------:R-:W-:Y:S01]  /*0180*/  SHF.R.S32.HI R6, RZ, 0x1f, R7 ;  /* 0x0000001fff067819 */ /* 0x000fe20000011407 */
[----:B------:R-:W-:-:S03]  /*0190*/  IMAD.HI R22, R7, 0x66666667, RZ ;  /* 0x6666666707167827 */ /* 0x000fc600078e02ff */
[----:B------:R-:W-:Y:S02]  /*01a0*/  LEA.HI R21, R6, R7, RZ, 0x6 ;  /* 0x0000000706157211 */ /* 0x000fe400078f30ff */
[----:B------:R-:W-:Y:S02]  /*01b0*/  LEA.HI R0, R42, R5, RZ, 0x6 ;  /* 0x000000052a007211 */ /* 0x000fe400078f30ff */
[----:B------:R-:W-:Y:S02]  /*01c0*/  SHF.R.S32.HI R36, RZ, 0x6, R21 ;  /* 0x00000006ff247819 */ /* 0x000fe40000011415 */
[----:B------:R-:W-:Y:S02]  /*01d0*/  SHF.R.S32.HI R0, RZ, 0x6, R0 ;  /* 0x00000006ff007819 */ /* 0x000fe40000011400 */
[----:B------:R-:W-:Y:S01]  /*01e0*/  SHF.R.U32.HI R9, RZ, 0x1f, R22 ;  /* 0x0000001fff097819 */ /* 0x000fe20000011616 */
[----:B------:R-:W-:-:S03]  /*01f0*/  IMAD.HI R2, R36, 0x66666667, RZ ;  /* 0x6666666724027827 */ /* 0x000fc600078e02ff */
[----:B------:R-:W-:Y:S02]  /*0200*/  LEA.HI.SX32 R22, R22, R9, 0x13 ;  /* 0x0000000916167211 */ /* 0x000fe400078f9aff */
[----:B------:R-:W-:-:S04]  /*0210*/  SHF.R.U32.HI R3, RZ, 0x1f, R2 ;  /* 0x0000001fff037819 */ /* 0x000fc80000011602 */
[----:B------:R-:W-:Y:S01]  /*0220*/  LEA.HI.SX32 R3, R2, R3, 0x19 ;  /* 0x0000000302037211 */ /* 0x000fe200078fcaff */
[----:B------:R-:W-:-:S04]  /*0230*/  IMAD.HI R2, R0, 0x66666667, RZ ;  /* 0x6666666700027827 */ /* 0x000fc800078e02ff */
[----:B------:R-:W-:Y:S01]  /*0240*/  IMAD R4, R3, -0x140, R36 ;  /* 0xfffffec003047824 */ /* 0x000fe200078e0224 */
[----:B------:R-:W-:-:S03]  /*0250*/  SHF.R.U32.HI R3, RZ, 0x1f, R2 ;  /* 0x0000001fff037819 */ /* 0x000fc60000011602 */
[C---:B--2---:R-:W-:Y:S01]  /*0260*/  IMAD.WIDE R14, R4.reuse, 0x4, R18 ;  /* 0x00000004040e7825 */ /* 0x044fe200078e0212 */
[----:B------:R-:W-:Y:S02]  /*0270*/  ISETP.GE.AND P1, PT, R4, 0x100, PT ;  /* 0x000001000400780c */ /* 0x000fe40003f26270 */
[----:B------:R-:W-:Y:S01]  /*0280*/  LEA.HI.SX32 R3, R2, R3, 0x19 ;  /* 0x0000000302037211 */ /* 0x000fe200078fcaff */
[----:B------:R-:W-:-:S04]  /*0290*/  IMAD R49, R22, -0x5000, R7 ;  /* 0xffffb00016317824 */ /* 0x000fc800078e0207 */
[----:B------:R-:W-:-:S06]  /*02a0*/  IMAD R28, R3, -0x140, R0 ;  /* 0xfffffec0031c7824 */ /* 0x000fcc00078e0200 */
[----:B------:R-:W2:Y:S01]  /*02b0*/  @!P1 LDG.E.EL R37, desc[UR4][R14.64] ;  /* 0x000000040e259981 */ /* 0x000ea2000c2e1900 */
[----:B------:R-:W-:Y:S01]  /*02c0*/  IMAD.SHL.U32 R26, R22, 0x4000, RZ ;  /* 0x00004000161a7824 */ /* 0x000fe200078e00ff */
[----:B------:R-:W-:Y:S01]  /*02d0*/  ISETP.GE.AND P0, PT, R28, 0x100, PT ;  /* 0x000001001c00780c */ /* 0x000fe20003f06270 */
[----:B------:R-:W-:Y:S01]  /*02e0*/  IMAD.MOV.U32 R2, RZ, RZ, RZ ;  /* 0x000000ffff027224 */ /* 0x000fe200078e00ff */
[----:B------:R-:W3:Y:S01]  /*02f0*/  @!P1 LDG.E.EL R30, desc[UR4][R14.64] ;  /* 0x000000040e1e9981 */ /* 0x000ee2000c2e1900 */
[----:B------:R-:W-:Y:S01]  /*0300*/  IMAD.IADD R49, R49, 0x1, R26 ;  /* 0x0000000131317824 */ /* 0x000fe200078e021a */
[----:B------:R-:W-:Y:S01]  /*0310*/  CS2R R8, SRZ ;  /* 0x0000000000087805 */ /* 0x000fe2000001ff00 */
[----:B------:R-:W-:Y:S01]  /*0320*/  IMAD.HI R32, R5, 0x66666667, RZ ;  /* 0x6666666705207827 */ /* 0x000fe200078e02ff */
[----:B------:R-:W3:Y:S03]  /*0330*/  @!P1 LDG.E.EL R23, desc[UR4][R14.64] ;  /* 0x000000040e179981 */ /* 0x000ee6000c2e1900 */
[----:B----4-:R-:W-:Y:S01]  /*0340*/  IMAD.WIDE R12, R49, 0x4, R24 ;  /* 0x00000004310c7825 */ /* 0x010fe200078e0218 */
[----:B------:R-:W4:Y:S03]  /*0350*/  @!P1 LDG.E.EL R2, desc[UR4][R14.64] ;  /* 0x000000040e029981 */ /* 0x000f26000c2e1900 */
[----:B-----5:R-:W-:Y:S01]  /*0360*/  IMAD.WIDE R38, R4, 0x4, R16 ;  /* 0x0000000404267825 */ /* 0x020fe200078e0210 */
[----:B------:R-:W-:Y:S01]  /*0370*/  SHF.R.U32.HI R3, RZ, 0x1f, R32 ;  /* 0x0000001fff037819 */ /* 0x000fe20000011620 */
[----:B------:R1:W5:Y:S02]  /*0380*/  @!P1 LDG.E.128 R8, desc[UR4][R12.64] ;  /* 0x000000040c089981 */ /* 0x000364000c1e1d00 */
[----:B------:R-:W-:-:S02]  /*0390*/  IMAD.WIDE R18, R28, 0x4, R18 ;  /* 0x000000041c127825 */ /* 0x000fc400078e0212 */
[----:B------:R-:W5:Y:S01]  /*03a0*/  @!P1 LDG.E.EL R20, desc[UR4][R38.64] ;  /* 0x0000000426149981 */ /* 0x000f62000c2e1900 */
[----:B------:R-:W-:Y:S01]  /*03b0*/  LEA.HI.SX32 R32, R32, R3, 0x13 ;  /* 0x0000000320207211 */ /* 0x000fe200078f9aff */
[----:B------:R-:W-:Y:S02]  /*03c0*/  IMAD.MOV.U32 R3, RZ, RZ, RZ ;  /* 0x000000ffff037224 */ /* 0x000fe400078e00ff */
[----:B------:R-:W5:Y:S04]  /*03d0*/  @!P0 LDG.E.EL R35, desc[UR4][R18.64] ;  /* 0x0000000412238981 */ /* 0x000f68000c2e1900 */
[----:B------:R-:W5:Y:S01]  /*03e0*/  @!P0 LDG.E.EL R27, desc[UR4][R18.64] ;  /* 0x00000004121b8981 */ /* 0x000f62000c2e1900 */
[----:B------:R-:W-:-:S03]  /*03f0*/  IMAD R46, R32, -0x5000, R5 ;  /* 0xffffb000202e7824 */ /* 0x000fc600078e0205 */
[----:B------:R-:W5:Y:S01]  /*0400*/  @!P1 LDG.E.EL R3, desc[UR4][R38.64] ;  /* 0x0000000426039981 */ /* 0x000f62000c2e1900 */
[----:B------:R-:W-:Y:S02]  /*0410*/  IMAD.SHL.U32 R29, R32, 0x4000, RZ ;  /* 0x00004000201d7824 */ /* 0x000fe400078e00ff */
[----:B------:R-:W-:Y:S01]  /*0420*/  IMAD.MOV.U32 R0, RZ, RZ, RZ ;  /* 0x000000ffff007224 */ /* 0x000fe200078e00ff */
[----:B------:R-:W5:Y:S01]  /*0430*/  @!P1 LDG.E.EL R34, desc[UR4][R38.64] ;  /* 0x0000000426229981 */ /* 0x000f62000c2e1900 */
[----:B------:R-:W-:Y:S01]  /*0440*/  IMAD.IADD R46, R46, 0x1, R29 ;  /* 0x000000012e2e7824 */ /* 0x000fe200078e021d */
[----:B-1----:R-:W-:Y:S02]  /*0450*/  CS2R R12, SRZ ;  /* 0x00000000000c7805 */ /* 0x002fe4000001ff00 */
[----:B------:R-:W-:Y:S01]  /*0460*/  CS2R R14, SRZ ;  /* 0x00000000000e7805 */ /* 0x000fe2000001ff00 */
[----:B------:R-:W5:Y:S01]  /*0470*/  @!P0 LDG.E.EL R31, desc[UR4][R18.64] ;  /* 0x00000004121f8981 */ /* 0x000f62000c2e1900 */
[----:B------:R-:W-:-:S03]  /*0480*/  IMAD.WIDE R24, R46, 0x4, R24 ;  /* 0x000000042e187825 */ /* 0x000fc600078e0218 */
[----:B------:R-:W5:Y:S04]  /*0490*/  @!P0 LDG.E.EL R0, desc[UR4][R18.64] ;  /* 0x0000000412008981 */ /* 0x000f68000c2e1900 */
[----:B------:R-:W5:Y:S01]  /*04a0*/  @!P0 LDG.E.128 R12, desc[UR4][R24.64] ;  /* 0x00000004180c8981 */ /* 0x000f62000c1e1d00 */
[----:B------:R-:W-:-:S03]  /*04b0*/  IMAD.WIDE R16, R28, 0x4, R16 ;  /* 0x000000041c107825 */ /* 0x000fc600078e0210 */
[----:B------:R1:W5:Y:S04]  /*04c0*/  @!P1 LDG.E.EL R33, desc[UR4][R38.64] ;  /* 0x0000000426219981 */ /* 0x000368000c2e1900 */
[----:B------:R-:W5:Y:S04]  /*04d0*/  @!P0 LDG.E.EL R41, desc[UR4][R16.64] ;  /* 0x0000000410298981 */ /* 0x000f68000c2e1900 */
[----:B------:R-:W5:Y:S01]  /*04e0*/  @!P0 LDG.E.EL R40, desc[UR4][R16.64] ;  /* 0x0000000410288981 */ /* 0x000f62000c2e1900 */
[----:B01----:R-:W-:-:S06]  /*04f0*/  CS2R R38, SRZ ;  /* 0x0000000000267805 */ /* 0x003fcc000001ff00 */
[----:B------:R-:W5:Y:S04]  /*0500*/  @!P0 LDG.E.EL R38, desc[UR4][R16.64] ;  /* 0x0000000410268981 */ /* 0x000f68000c2e1900 */
[----:B------:R0:W5:Y:S02]  /*0510*/  @!P0 LDG.E.EL R39, desc[UR4][R16.64] ;  /* 0x0000000410278981 */ /* 0x000164000c2e1900 */
[----:B0-----:R-:W0:Y:S02]  /*0520*/  LDC.64 R16, c[0x0][0x210] ;  /* 0x00008400ff107b82 */ /* 0x001e240000000a00 */
[----:B0-----:R-:W-:-:S04]  /*0530*/  IMAD.WIDE R48, R49, 0x4, R16 ;  /* 0x0000000431307825 */ /* 0x001fc800078e0210 */
[----:B------:R-:W-:Y:S01]  /*0540*/  IMAD.WIDE R46, R46, 0x4, R16 ;  /* 0x000000042e2e7825 */ /* 0x000fe200078e0210 */
[----:B--2---:R-:W-:-:S05]  /*0550*/  SEL R18, R37, RZ, !P1 ;  /* 0x000000ff25127207 */ /* 0x004fca0004800000 */
[----:B------:R-:W-:Y:S01]  /*0560*/  FADD R18, R18, 9.9999997473787516356e-06 ;  /* 0x3727c5ac12127421 */ /* 0x000fe20000000000 */
[----:B---3--:R-:W-:-:S05]  /*0570*/  SEL R24, R30, RZ, !P1 ;  /* 0x000000ff1e187207 */ /* 0x008fca0004800000 */
[----:B------:R-:W0:Y:S01]  /*0580*/  MUFU.SQRT R18, R18 ;  /* 0x0000001200127308 */ /* 0x000e220000002000 */
[----:B------:R-:W-:Y:S01]  /*0590*/  SEL R19, R23, RZ, !P1 ;  /* 0x000000ff17137207 */ /* 0x000fe20004800000 */
[----:B------:R-:W-:Y:S01]  /*05a0*/  FADD R24, R24, 9.9999997473787516356e-06 ;  /* 0x3727c5ac18187421 */ /* 0x000fe20000000000 */
[----:B----4-:R-:W-:-:S03]  /*05b0*/  SEL R23, R2, RZ, !P1 ;  /* 0x000000ff02177207 */ /* 0x010fc60004800000 */
[----:B------:R-:W-:Y:S01]  /*05c0*/  FADD R19, R19, 9.9999997473787516356e-06 ;  /* 0x3727c5ac13137421 */ /* 0x000fe20000000000 */
[----:B-----5:R-:W-:Y:S01]  /*05d0*/  SEL R8, R8, RZ, !P1 ;  /* 0x000000ff08087207 */ /* 0x020fe20004800000 */
[----:B------:R-:W1:Y:S01]  /*05e0*/  MUFU.SQRT R2, R24 ;  /* 0x0000001800027308 */ /* 0x000e620000002000 */
[----:B------:R-:W-:Y:S01]  /*05f0*/  FADD R23, R23, 9.9999997473787516356e-06 ;  /* 0x3727c5ac17177421 */ /* 0x000fe20000000000 */
[----:B------:R-:W-:Y:S02]  /*0600*/  SEL R25, R20, RZ, !P1 ;  /* 0x000000ff14197207 */ /* 0x000fe40004800000 */
[----:B------:R-:W-:-:S03]  /*0610*/  SEL R35, R35, RZ, !P0 ;  /* 0x000000ff23237207 */ /* 0x000fc60004000000 */
[----:B------:R-:W-:Y:S01]  /*0620*/  FADD R20, R8, -R25 ;  /* 0x8000001908147221 */ /* 0x000fe20000000000 */
[C---:B0-----:R-:W-:Y:S01]  /*0630*/  FSETP.GT.AND P6, PT, R18.reuse, 8.50705917302346158658e+37, PT ;  /* 0x7e8000001200780b */ /* 0x041fe20003fc4000 */
[----:B------:R-:W0:Y:S01]  /*0640*/  MUFU.SQRT R19, R19 ;  /* 0x0000001300137308 */ /* 0x000e220000002000 */
[----:B------:R-:W-:Y:S01]  /*0650*/  SEL R27, R27, RZ, !P0 ;  /* 0x000000ff1b1b7207 */ /* 0x000fe20004000000 */
[----:B------:R-:W-:Y:S01]  /*0660*/  FADD R8, R35, 9.9999997473787516356e-06 ;  /* 0x3727c5ac23087421 */ /* 0x000fe20000000000 */
[----:B------:R-:W-:Y:S02]  /*0670*/  FSETP.GEU.AND P5, PT, R18, 1.175494350822287508e-38, PT ;  /* 0x008000001200780b */ /* 0x000fe40003fae000 */
[----:B------:R-:W-:-:S03]  /*0680*/  SEL R37, R10, RZ, !P1 ;  /* 0x000000ff0a257207 */ /* 0x000fc60004800000 */
[----:B------:R-:W2:Y:S01]  /*0690*/  MUFU.SQRT R23, R23 ;  /* 0x0000001700177308 */ /* 0x000ea20000002000 */
[----:B------:R-:W-:Y:S02]  /*06a0*/  SEL R30, R3, RZ, !P1 ;  /* 0x000000ff031e7207 */ /* 0x000fe40004800000 */
[----:B------:R-:W-:Y:S01]  /*06b0*/  SEL R3, R11, RZ, !P1 ;  /* 0x000000ff0b037207 */ /* 0x000fe20004800000 */
[----:B------:R-:W-:-:S04]  /*06c0*/  FADD R11, R27, 9.9999997473787516356e-06 ;  /* 0x3727c5ac1b0b7421 */ /* 0x000fc80000000000 */
[----:B------:R3:W-:Y:S01]  /*06d0*/  MUFU.SQRT R10, R8 ;  /* 0x00000008000a7308 */ /* 0x0007e20000002000 */
[----:B-1----:R-:W-:Y:S01]  /*06e0*/  FSETP.GT.AND P3, PT, R2, 8.50705917302346158658e+37, PT ;  /* 0x7e8000000200780b */ /* 0x002fe20003f64000 */
[----:B------:R-:W-:Y:S01]  /*06f0*/  @P6 FMUL R18, R18, 0.25 ;  /* 0x3e80000012126820 */ /* 0x000fe20000400000 */
[----:B---3--:R-:W-:-:S05]  /*0700*/  IMAD.MOV.U32 R8, RZ, RZ, 0x3e800000 ;  /* 0x3e800000ff087424 */ /* 0x008fca00078e00ff */
[----:B------:R-:W1:Y:S01]  /*0710*/  MUFU.SQRT R11, R11 ;  /* 0x0000000b000b7308 */ /* 0x000e620000002000 */
[----:B------:R-:W-:Y:S02]  /*0720*/  SEL R9, R9, RZ, !P1 ;  /* 0x000000ff09097207 */ /* 0x000fe40004800000 */
[----:B------:R-:W-:Y:S02]  /*0730*/  FSEL R27, R8, 1, P6 ;  /* 0x3f800000081b7808 */ /* 0x000fe40003000000 */
[----:B------:R-:W-:Y:S02]  /*0740*/  SEL R24, R34, RZ, !P1 ;  /* 0x000000ff22187207 */ /* 0x000fe40004800000 */
[----:B------:R-:W-:Y:S02]  /*0750*/  FSETP.GEU.AND P6, PT, R2, 1.175494350822287508e-38, PT ;  /* 0x008000000200780b */ /* 0x000fe40003fce000 */
[----:B------:R-:W-:Y:S01]  /*0760*/  SEL R0, R0, RZ, !P0 ;  /* 0x000000ff00007207 */ /* 0x000fe20004000000 */
[----:B------:R-:W-:Y:S01]  /*0770*/  @!P5 FMUL R18, R18, 16777216 ;  /* 0x4b8000001212d820 */ /* 0x000fe20000400000 */
[----:B0-----:R-:W-:Y:S01]  /*0780*/  FSETP.GT.AND P2, PT, R19, 8.50705917302346158658e+37, PT ;  /* 0x7e8000001300780b */ /* 0x001fe20003f44000 */
[----:B------:R-:W-:Y:S01]  /*0790*/  @!P5 FMUL R27, R27, 16777216 ;  /* 0x4b8000001b1bd820 */ /* 0x000fe20000400000 */
[----:B--2---:R-:W-:Y:S01]  /*07a0*/  FSETP.GT.AND P5, PT, R23, 8.50705917302346158658e+37, PT ;  /* 0x7e8000001700780b */ /* 0x004fe20003fa4000 */
[----:B------:R-:W-:Y:S01]  /*07b0*/  FADD R24, R9, -R24 ;  /* 0x8000001809187221 */ /* 0x000fe20000000000 */
[----:B------:R-:W-:Y:S01]  /*07c0*/  FADD R9, R0, 9.9999997473787516356e-06 ;  /* 0x3727c5ac00097421 */ /* 0x000fe20000000000 */
[----:B------:R-:W-:Y:S01]  /*07d0*/  SEL R0, R14, RZ, !P0 ;  /* 0x000000ff0e007207 */ /* 0x000fe20004000000 */
[----:B------:R-:W-:Y:S01]  /*07e0*/  @P3 FMUL R2, R2, 0.25 ;  /* 0x3e80000002023820 */ /* 0x000fe20000400000 */
[----:B------:R-:W-:-:S02]  /*07f0*/  FSETP.GEU.AND P4, PT, R19, 1.175494350822287508e-38, PT ;  /* 0x008000001300780b */ /* 0x000fc40003f8e000 */
[----:B------:R-:W-:Y:S01]  /*0800*/  FSEL R14, R8, 1, P3 ;  /* 0x3f800000080e7808 */ /* 0x000fe20001800000 */
[----:B------:R-:W-:Y:S01]  /*0810*/  @!P6 FMUL R2, R2, 16777216 ;  /* 0x4b8000000202e820 */ /* 0x000fe20000400000 */
[----:B------:R-:W-:Y:S01]  /*0820*/  FADD R37, R37, -R30 ;  /* 0x8000001e25257221 */ /* 0x000fe20000000000 */
[----:B------:R-:W-:Y:S02]  /*0830*/  FSEL R16, R8, 1, P2 ;  /* 0x3f80000008107808 */ /* 0x000fe40001000000 */
[----:B------:R-:W-:Y:S01]  /*0840*/  @!P6 FMUL R14, R14, 16777216 ;  /* 0x4b8000000e0ee820 */ /* 0x000fe20000400000 */
[----:B-1----:R-:W-:Y:S01]  /*0850*/  FSETP.GT.AND P6, PT, R11, 8.50705917302346158658e+37, PT ;  /* 0x7e8000000b00780b */ /* 0x002fe20003fc4000 */
[----:B------:R-:W-:Y:S01]  /*0860*/  @P2 FMUL R19, R19, 0.25 ;  /* 0x3e80000013132820 */ /* 0x000fe20000400000 */
[----:B------:R0:W1:Y:S01]  /*0870*/  MUFU.RCP R30, R18 ;  /* 0x00000012001e7308 */ /* 0x0000620000001000 */
[C---:B------:R-:W-:Y:S01]  /*0880*/  FSETP.GEU.AND P2, PT, R23.reuse, 1.175494350822287508e-38, PT ;  /* 0x008000001700780b */ /* 0x040fe20003f4e000 */
[----:B------:R-:W-:Y:S01]  /*0890*/  @P5 FMUL R23, R23, 0.25 ;  /* 0x3e80000017175820 */ /* 0x000fe20000400000 */
[----:B------:R-:W-:Y:S01]  /*08a0*/  @!P4 FMUL R19, R19, 16777216 ;  /* 0x4b8000001313c820 */ /* 0x000fe20000400000 */
[----:B0-----:R-:W-:-:S02]  /*08b0*/  FSEL R18, R8, 1, P5 ;  /* 0x3f80000008127808 */ /* 0x001fc40002800000 */
[----:B------:R-:W-:-:S03]  /*08c0*/  FSETP.GEU.AND P5, PT, R11, 1.175494350822287508e-38, PT ;  /* 0x008000000b00780b */ /* 0x000fc60003fae000 */
[----:B------:R-:W0:Y:S01]  /*08d0*/  MUFU.RCP R19, R19 ;  /* 0x0000001300137308 */ /* 0x000e220000001000 */
[----:B------:R-:W-:Y:S01]  /*08e0*/  SEL R25, R31, RZ, !P0 ;  /* 0x000000ff1f197207 */ /* 0x000fe20004000000 */
[----:B------:R-:W-:Y:S01]  /*08f0*/  @P6 FMUL R11, R11, 0.25 ;  /* 0x3e8000000b0b6820 */ /* 0x000fe20000400000 */
[----:B------:R-:W-:Y:S01]  /*0900*/  @!P4 FMUL R16, R16, 16777216 ;  /* 0x4b8000001010c820 */ /* 0x000fe20000400000 */
[C---:B------:R-:W-:Y:S01]  /*0910*/  FSETP.GT.AND P4, PT, R10.reuse, 8.50705917302346158658e+37, PT ;  /* 0x7e8000000a00780b */ /* 0x040fe20003f84000 */
[----:B------:R-:W-:Y:S01]  /*0920*/  @!P2 FMUL R23, R23, 16777216 ;  /* 0x4b8000001717a820 */ /* 0x000fe20000400000 */
[----:B------:R-:W-:Y:S01]  /*0930*/  FADD R25, R25, 9.9999997473787516356e-06 ;  /* 0x3727c5ac19197421 */ /* 0x000fe20000000000 */
[----:B------:R-:W-:-:S03]  /*0940*/  FSETP.GEU.AND P3, PT, R10, 1.175494350822287508e-38, PT ;  /* 0x008000000a00780b */ /* 0x000fc60003f6e000 */
[----:B------:R-:W-:Y:S01]  /*0950*/  @!P5 FMUL R11, R11, 16777216 ;  /* 0x4b8000000b0bd820 */ /* 0x000fe20000400000 */
[----:B------:R-:W-:Y:S01]  /*0960*/  SEL R12, R12, RZ, !P0 ;  /* 0x000000ff0c0c7207 */ /* 0x000fe20004000000 */
[----:B------:R-:W-:Y:S01]  /*0970*/  MUFU.RCP R23, R23 ;  /* 0x0000001700177308 */ /* 0x000fe20000001000 */
[----:B------:R-:W-:Y:S02]  /*0980*/  SEL R17, R38, RZ, !P0 ;  /* 0x000000ff26117207 */ /* 0x000fe40004000000 */
[----:B------:R-:W-:Y:S01]  /*0990*/  SEL R34, R33, RZ, !P1 ;  /* 0x000000ff21227207 */ /* 0x000fe20004800000 */
[----:B-1----:R-:W-:-:S04]  /*09a0*/  FMUL R33, R30, R27 ;  /* 0x0000001b1e217220 */ /* 0x002fc80000400000 */
[----:B------:R-:W-:Y:S01]  /*09b0*/  MUFU.RCP R11, R11 ;  /* 0x0000000b000b7308 */ /* 0x000fe20000001000 */
[----:B------:R-:W-:Y:S01]  /*09c0*/  FADD R12, R12, -R17 ;  /* 0x800000110c0c7221 */ /* 0x000fe20000000000 */
[----:B0-----:R-:W-:Y:S01]  /*09d0*/  FMUL R27, R19, R16 ;  /* 0x00000010131b7220 */ /* 0x001fe20000400000 */
[----:B------:R-:W-:-:S05]  /*09e0*/  FSEL R16, R8, 1, P6 ;  /* 0x3f80000008107808 */ /* 0x000fca0003000000 */
[----:B------:R-:W0:Y:S01]  /*09f0*/  MUFU.SQRT R25, R25 ;  /* 0x0000001900197308 */ /* 0x000e220000002000 */
[----:B------:R-:W-:Y:S01]  /*0a00*/  @P4 FMUL R10, R10, 0.25 ;  /* 0x3e8000000a0a4820 */ /* 0x000fe20000400000 */
[----:B------:R-:W-:-:S06]  /*0a10*/  FADD R3, R3, -R34 ;  /* 0x8000002203037221 */ /* 0x000fcc0000000000 */
[----:B------:R-:W1:Y:S01]  /*0a20*/  MUFU.RCP R17, R2 ;  /* 0x0000000200117308 */ /* 0x000e620000001000 */
[----:B------:R-:W-:Y:S01]  /*0a30*/  SEL R13, R13, RZ, !P0 ;  /* 0x000000ff0d0d7207 */ /* 0x000fe20004000000 */
[----:B------:R-:W-:Y:S01]  /*0a40*/  @!P3 FMUL R10, R10, 16777216 ;  /* 0x4b8000000a0ab820 */ /* 0x000fe20000400000 */
[----:B------:R-:W-:Y:S01]  /*0a50*/  SEL R34, R41, RZ, !P0 ;  /* 0x000000ff29227207 */ /* 0x000fe20004000000 */
[----:B------:R-:W-:Y:S01]  /*0a60*/  @!P2 FMUL R18, R18, 16777216 ;  /* 0x4b8000001212a820 */ /* 0x000fe20000400000 */
[----:B------:R-:W-:Y:S01]  /*0a70*/  @!P5 FMUL R16, R16, 16777216 ;  /* 0x4b8000001010d820 */ /* 0x000fe20000400000 */
[----:B0-----:R-:W-:Y:S02]  /*0a80*/  FSETP.GT.AND P2, PT, R25, 8.50705917302346158658e+37, PT ;  /* 0x7e8000001900780b */ /* 0x001fe40003f44000 */
[----:B------:R-:W-:Y:S01]  /*0a90*/  FMUL R18, R23, R18 ;  /* 0x0000001217127220 */ /* 0x000fe20000400000 */
[----:B------:R-:W-:Y:S01]  /*0aa0*/  FMUL R16, R11, R16 ;  /* 0x000000100b107220 */ /* 0x000fe20000400000 */
[----:B------:R-:W-:Y:S01]  /*0ab0*/  FADD R13, R13, -R34 ;  /* 0x800000220d0d7221 */ /* 0x000fe20000000000 */
[----:B------:R-:W0:Y:S01]  /*0ac0*/  MUFU.RCP R10, R10 ;  /* 0x0000000a000a7308 */ /* 0x000e220000001000 */
[----:B------:R-:W-:Y:S01]  /*0ad0*/  FSEL R19, R8, 1, P4 ;  /* 0x3f80000008137808 */ /* 0x000fe20002000000 */
[----:B------:R-:W-:Y:S01]  /*0ae0*/  FMUL R23, R3, R18 ;  /* 0x0000001203177220 */ /* 0x000fe20000400000 */
[----:B------:R-:W-:Y:S01]  /*0af0*/  FSETP.GEU.AND P4, PT, R25, 1.175494350822287508e-38, PT ;  /* 0x008000001900780b */ /* 0x000fe20003f8e000 */
[----:B-1----:R-:W-:Y:S01]  /*0b00*/  FMUL R14, R17, R14 ;  /* 0x0000000e110e7220 */ /* 0x002fe20000400000 */
[----:B------:R-:W-:-:S02]  /*0b10*/  FMUL R3, R13, R16 ;  /* 0x000000100d037220 */ /* 0x000fc40000400000 */
[----:B------:R-:W1:Y:S01]  /*0b20*/  LDC.64 R16, c[0x0][0x238] ;  /* 0x00008e00ff107b82 */ /* 0x000e620000000a00 */
[----:B------:R-:W-:Y:S01]  /*0b30*/  @!P3 FMUL R19, R19, 16777216 ;  /* 0x4b8000001313b820 */ /* 0x000fe20000400000 */
[----:B------:R-:W-:Y:S01]  /*0b40*/  @P2 FMUL R25, R25, 0.25 ;  /* 0x3e80000019192820 */ /* 0x000fe20000400000 */
[----:B------:R-:W-:Y:S02]  /*0b50*/  SEL R15, R15, RZ, !P0 ;  /* 0x000000ff0f0f7207 */ /* 0x000fe40004000000 */
[----:B------:R-:W-:Y:S02]  /*0b60*/  SEL R31, R40, RZ, !P0 ;  /* 0x000000ff281f7207 */ /* 0x000fe40004000000 */
[----:B------:R-:W-:Y:S01]  /*0b70*/  SEL R2, R39, RZ, !P0 ;  /* 0x000000ff27027207 */ /* 0x000fe20004000000 */
[----:B0-----:R-:W-:Y:S01]  /*0b80*/  FMUL R19, R10, R19 ;  /* 0x000000130a137220 */ /* 0x001fe20000400000 */
[----:B------:R-:W-:Y:S01]  /*0b90*/  @!P4 FMUL R25, R25, 16777216 ;  /* 0x4b8000001919c820 */ /* 0x000fe20000400000 */
[----:B------:R-:W-:Y:S01]  /*0ba0*/  FMUL R33, R20, R33 ;  /* 0x0000002114217220 */ /* 0x000fe20000400000 */
[----:B------:R-:W-:Y:S01]  /*0bb0*/  FADD R0, R0, -R31 ;  /* 0x8000001f00007221 */ /* 0x000fe20000000000 */
[----:B------:R-:W-:Y:S01]  /*0bc0*/  FADD R2, R15, -R2 ;  /* 0x800000020f027221 */ /* 0x000fe20000000000 */
[----:B------:R-:W-:Y:S01]  /*0bd0*/  FMUL R38, R24, R27 ;  /* 0x0000001b18267220 */ /* 0x000fe20000400000 */
[----:B------:R-:W-:Y:S01]  /*0be0*/  FMUL R37, R37, R14 ;  /* 0x0000000e25257220 */ /* 0x000fe20000400000 */
[----:B------:R-:W-:Y:S01]  /*0bf0*/  FMUL R20, R12, R19 ;  /* 0x000000130c147220 */ /* 0x000fe20000400000 */
[----:B------:R-:W-:Y:S01]  /*0c00*/  IMAD.MOV.U32 R24, RZ, RZ, RZ ;  /* 0x000000ffff187224 */ /* 0x000fe200078e00ff */
[----:B------:R-:W-:-:S02]  /*0c10*/  CS2R R30, SRZ ;  /* 0x00000000001e7805 */ /* 0x000fc4000001ff00 */
[----:B------:R-:W-:Y:S02]  /*0c20*/  CS2R R14, SRZ ;  /* 0x00000000000e7805 */ /* 0x000fe4000001ff00 */
[----:B------:R-:W-:Y:S01]  /*0c30*/  CS2R R18, SRZ ;  /* 0x0000000000127805 */ /* 0x000fe2000001ff00 */
[----:B------:R-:W-:Y:S01]  /*0c40*/  IMAD.WIDE R34, R4, 0x4, R44 ;  /* 0x0000000404227825 */ /* 0x000fe200078e022c */
[----:B------:R-:W0:Y:S01]  /*0c50*/  MUFU.RCP R25, R25 ;  /* 0x0000001900197308 */ /* 0x000e220000001000 */
[----:B------:R-:W-:-:S03]  /*0c60*/  FSEL R10, R8, 1, P2 ;  /* 0x3f800000080a7808 */ /* 0x000fc60001000000 */
[----:B------:R-:W2:Y:S01]  /*0c70*/  @!P1 LDG.E.EL R24, desc[UR4][R34.64] ;  /* 0x0000000422189981 */ /* 0x000ea2000c2e1900 */
[----:B-1----:R-:W-:-:S03]  /*0c80*/  IMAD.WIDE R40, R4, 0x4, R16 ;  /* 0x0000000404287825 */ /* 0x002fc600078e0210 */
[----:B------:R-:W3:Y:S04]  /*0c90*/  @!P1 LDG.E.EL R31, desc[UR4][R34.64] ;  /* 0x00000004221f9981 */ /* 0x000ee8000c2e1900 */
[----:B------:R-:W4:Y:S04]  /*0ca0*/  @!P1 LDG.E.EL R14, desc[UR4][R34.64] ;  /* 0x00000004220e9981 */ /* 0x000f28000c2e1900 */
[----:B------:R1:W5:Y:S01]  /*0cb0*/  @!P1 LDG.E.EL R19, desc[UR4][R34.64] ;  /* 0x0000000422139981 */ /* 0x000362000c2e1900 */
[----:B------:R-:W-:-:S03]  /*0cc0*/  @!P4 FMUL R10, R10, 16777216 ;  /* 0x4b8000000a0ac820 */ /* 0x000fc60000400000 */
[----:B------:R-:W5:Y:S01]  /*0cd0*/  @!P1 LDG.E.EL R15, desc[UR4][R40.64] ;  /* 0x00000004280f9981 */ /* 0x000f62000c2e1900 */
[----:B-1----:R-:W-:Y:S02]  /*0ce0*/  IMAD.MOV.U32 R34, RZ, RZ, RZ ;  /* 0x000000ffff227224 */ /* 0x002fe400078e00ff */
[----:B0-----:R-:W-:-:S04]  /*0cf0*/  FMUL R13, R25, R10 ;  /* 0x0000000a190d7220 */ /* 0x001fc80000400000 */
[----:B------:R-:W5:Y:S01]  /*0d00*/  @!P1 LDG.E.EL R34, desc[UR4][R40.64] ;  /* 0x0000000428229981 */ /* 0x000f62000c2e1900 */
[----:B------:R-:W-:Y:S02]  /*0d10*/  IMAD.MOV.U32 R25, RZ, RZ, RZ ;  /* 0x000000ffff197224 */ /* 0x000fe400078e00ff */
[----:B------:R-:W-:-:S04]  /*0d20*/  IMAD.WIDE R44, R28, 0x4, R44 ;  /* 0x000000041c2c7825 */ /* 0x000fc800078e022c */
[----:B------:R-:W-:Y:S01]  /*0d30*/  IMAD.WIDE R16, R28, 0x4, R16 ;  /* 0x000000041c107825 */ /* 0x000fe200078e0210 */
[----:B------:R-:W5:Y:S04]  /*0d40*/  @!P1 LDG.E.EL R25, desc[UR4][R40.64] ;  /* 0x0000000428199981 */ /* 0x000f68000c2e1900 */
[----:B------:R-:W5:Y:S01]  /*0d50*/  @!P0 LDG.E.EL R18, desc[UR4][R44.64] ;  /* 0x000000042c128981 */ /* 0x000f62000c2e1900 */
[----:B------:R-:W-:-:S03]  /*0d60*/  IMAD.MOV.U32 R27, RZ, RZ, RZ ;  /* 0x000000ffff1b7224 */ /* 0x000fc600078e00ff */
[----:B------:R-:W5:Y:S04]  /*0d70*/  @!P0 LDG.E.EL R30, desc[UR4][R16.64] ;  /* 0x00000004101e8981 */ /* 0x000f68000c2e1900 */
[----:B------:R-:W5:Y:S01]  /*0d80*/  @!P1 LDG.E.EL R27, desc[UR4][R40.64] ;  /* 0x00000004281b9981 */ /* 0x000f62000c2e1900 */
[----:B------:R-:W0:Y:S02]  /*0d90*/  MUFU.SQRT R9, R9 ;  /* 0x0000000900097308 */ /* 0x000e240000002000 */
[C---:B0-----:R-:W-:Y:S02]  /*0da0*/  FSETP.GT.AND P3, PT, R9.reuse, 8.50705917302346158658e+37, PT ;  /* 0x7e8000000900780b */ /* 0x041fe40003f64000 */
[----:B------:R-:W-:-:S11]  /*0db0*/  FSETP.GEU.AND P6, PT, R9, 1.175494350822287508e-38, PT ;  /* 0x008000000900780b */ /* 0x000fd60003fce000 */
[----:B------:R-:W-:-:S04]  /*0dc0*/  @P3 FMUL R9, R9, 0.25 ;  /* 0x3e80000009093820 */ /* 0x000fc80000400000 */
[----:B------:R-:W-:-:S04]  /*0dd0*/  @!P6 FMUL R9, R9, 16777216 ;  /* 0x4b8000000909e820 */ /* 0x000fc80000400000 */
[----:B------:R-:W0:Y:S01]  /*0de0*/  MUFU.RCP R11, R9 ;  /* 0x00000009000b7308 */ /* 0x000e220000001000 */
[----:B------:R-:W-:-:S05]  /*0df0*/  FSEL R12, R8, 1, P3 ;  /* 0x3f800000080c7808 */ /* 0x000fca0001800000 */
[----:B------:R-:W-:Y:S01]  /*0e00*/  @!P6 FMUL R12, R12, 16777216 ;  /* 0x4b8000000c0ce820 */ /* 0x000fe20000400000 */
[----:B------:R-:W-:-:S03]  /*0e10*/  FMUL R0, R0, R13 ;  /* 0x0000000d00007220 */ /* 0x000fc60000400000 */
[----:B0-----:R-:W-:Y:S01]  /*0e20*/  FMUL R11, R11, R12 ;  /* 0x0000000c0b0b7220 */ /* 0x001fe20000400000 */
[----:B------:R-:W-:-:S03]  /*0e30*/  CS2R R12, SRZ ;  /* 0x00000000000c7805 */ /* 0x000fc6000001ff00 */
[----:B------:R-:W-:Y:S01]  /*0e40*/  FMUL R2, R2, R11 ;  /* 0x0000000b02027220 */ /* 0x000fe20000400000 */
[----:B------:R-:W-:Y:S01]  /*0e50*/  IMAD.MOV.U32 R11, RZ, RZ, RZ ;  /* 0x000000ffff0b7224 */ /* 0x000fe200078e00ff */
[----:B------:R-:W-:Y:S01]  /*0e60*/  CS2R R8, SRZ ;  /* 0x0000000000087805 */ /* 0x000fe2000001ff00 */
[----:B------:R-:W-:Y:S01]  /*0e70*/  IMAD.MOV.U32 R10, RZ, RZ, RZ ;  /* 0x000000ffff0a7224 */ /* 0x000fe200078e00ff */
[----:B------:R-:W5:Y:S04]  /*0e80*/  @!P0 LDG.E.EL R12, desc[UR4][R16.64] ;  /* 0x00000004100c8981 */ /* 0x000f68000c2e1900 */
[----:B------:R-:W5:Y:S04]  /*0e90*/  @!P0 LDG.E.EL R11, desc[UR4][R16.64] ;  /* 0x00000004100b8981 */ /* 0x000f68000c2e1900 */
[----:B------:R-:W5:Y:S04]  /*0ea0*/  @!P0 LDG.E.EL R13, desc[UR4][R16.64] ;  /* 0x00000004100d8981 */ /* 0x000f68000c2e1900 */
[----:B------:R-:W5:Y:S04]  /*0eb0*/  @!P0 LDG.E.EL R8, desc[UR4][R44.64] ;  /* 0x000000042c088981 */ /* 0x000f68000c2e1900 */
[----:B------:R-:W5:Y:S04]  /*0ec0*/  @!P0 LDG.E.EL R9, desc[UR4][R44.64] ;  /* 0x000000042c098981 */ /* 0x000f68000c2e1900 */
[----:B------:R0:W5:Y:S01]  /*0ed0*/  @!P0 LDG.E.EL R10, desc[UR4][R44.64] ;  /* 0x000000042c0a8981 */ /* 0x000162000c2e1900 */
[----:B------:R-:W-:Y:S01]  /*0ee0*/  ISETP.GT.AND P2, PT, R4, 0xff, PT ;  /* 0x000000ff0400780c */ /* 0x000fe20003f44270 */
[----:B0-----:R-:W0:Y:S01]  /*0ef0*/  LDC.64 R44, c[0x0][0x250] ;  /* 0x00009400ff2c7b82 */ /* 0x001e220000000a00 */
[----:B---3--:R-:W-:-:S02]  /*0f00*/  SEL R31, R31, RZ, !P1 ;  /* 0x000000ff1f1f7207 */ /* 0x008fc40004800000 */
[----:B--2---:R-:W-:Y:S02]  /*0f10*/  SEL R24, R24, RZ, !P1 ;  /* 0x000000ff18187207 */ /* 0x004fe40004800000 */
[----:B----4-:R-:W-:Y:S02]  /*0f20*/  SEL R14, R14, RZ, !P1 ;  /* 0x000000ff0e0e7207 */ /* 0x010fe40004800000 */
[----:B-----5:R-:W-:Y:S02]  /*0f30*/  SEL R40, R15, RZ, !P1 ;  /* 0x000000ff0f287207 */ /* 0x020fe40004800000 */
[----:B------:R-:W-:Y:S02]  /*0f40*/  LEA.HI R15, R6, R7, RZ, 0x3 ;  /* 0x00000007060f7211 */ /* 0x000fe400078f18ff */
[----:B------:R-:W-:-:S05]  /*0f50*/  SEL R35, R34, RZ, !P1 ;  /* 0x000000ff22237207 */ /* 0x000fca0004800000 */
[----:B------:R-:W-:Y:S02]  /*0f60*/  FFMA R38, R38, R31, R35 ;  /* 0x0000001f26267223 */ /* 0x000fe40000000023 */
[----:B------:R-:W1:Y:S01]  /*0f70*/  LDC.64 R34, c[0x0][0x248] ;  /* 0x00009200ff227b82 */ /* 0x000e620000000a00 */
[----:B------:R-:W-:Y:S01]  /*0f80*/  FFMA R24, R33, R24, R40 ;  /* 0x0000001821187223 */ /* 0x000fe20000000028 */
[----:B------:R-:W-:Y:S02]  /*0f90*/  SEL R40, R25, RZ, !P1 ;  /* 0x000000ff19287207 */ /* 0x000fe40004800000 */
[----:B------:R-:W-:Y:S02]  /*0fa0*/  SHF.R.S32.HI R6, RZ, 0x3, R15 ;  /* 0x00000003ff067819 */ /* 0x000fe4000001140f */
[----:B------:R-:W-:Y:S01]  /*0fb0*/  SEL R16, R19, RZ, !P1 ;  /* 0x000000ff13107207 */ /* 0x000fe20004800000 */
[----:B------:R-:W-:Y:S01]  /*0fc0*/  FFMA R37, R37, R14, R40 ;  /* 0x0000000e25257223 */ /* 0x000fe20000000028 */
[----:B------:R-:W-:-:S02]  /*0fd0*/  SEL R17, R18, RZ, !P0 ;  /* 0x000000ff12117207 */ /* 0x000fc40004000000 */
[----:B------:R-:W-:Y:S02]  /*0fe0*/  SEL R19, R30, RZ, !P0 ;  /* 0x000000ff1e137207 */ /* 0x000fe40004000000 */
[----:B------:R-:W-:-:S03]  /*0ff0*/  LEA.HI R14, R6, R6, RZ, 0x3 ;  /* 0x00000006060e7211 */ /* 0x000fc600078f18ff */
[----:B------:R-:W-:Y:S01]  /*1000*/  FFMA R20, R20, R17, R19 ;  /* 0x0000001114147223 */ /* 0x000fe20000000013 */
[----:B------:R-:W-:Y:S02]  /*1010*/  LOP3.LUT R17, R14, 0xfffffff8, RZ, 0xc0, !PT ;  /* 0xfffffff80e117812 */ /* 0x000fe400078ec0ff */
[----:B------:R-:W-:-:S03]  /*1020*/  SEL R18, R27, RZ, !P1 ;  /* 0x000000ff1b127207 */ /* 0x000fc60004800000 */
[----:B------:R-:W-:Y:S01]  /*1030*/  IMAD.IADD R17, R6, 0x1, -R17 ;  /* 0x0000000106117824 */ /* 0x000fe200078e0a11 */
[----:B------:R-:W-:Y:S01]  /*1040*/  CS2R R40, SRZ ;  /* 0x0000000000287805 */ /* 0x000fe2000001ff00 */
[----:B------:R-:W-:Y:S02]  /*1050*/  FFMA R23, R23, R16, R18 ;  /* 0x0000001017177223 */ /* 0x000fe40000000012 */
[----:B-1----:R-:W-:Y:S01]  /*1060*/  IMAD.WIDE R16, R17, 0x8, R34 ;  /* 0x0000000811107825 */ /* 0x002fe200078e0222 */
[----:B------:R-:W-:-:S04]  /*1070*/  LOP3.LUT R18, R15, 0xfffffff8, RZ, 0xc0, !PT ;  /* 0xfffffff80f127812 */ /* 0x000fc800078ec0ff */
[----:B------:R1:W2:Y:S01]  /*1080*/  @P2 LDG.E.EL.64 R40, desc[UR4][R16.64] ;  /* 0x0000000410282981 */ /* 0x0002a2000c2e1b00 */
[----:B------:R-:W-:Y:S01]  /*1090*/  IMAD.IADD R39, R7, 0x1, -R18 ;  /* 0x0000000107277824 */ /* 0x000fe200078e0a12 */
[----:B------:R-:W-:-:S03]  /*10a0*/  CS2R R18, SRZ ;  /* 0x0000000000127805 */ /* 0x000fc6000001ff00 */
[----:B0-----:R-:W-:Y:S01]  /*10b0*/  IMAD.WIDE R30, R39, 0x8, R44 ;  /* 0x00000008271e7825 */ /* 0x001fe200078e022c */
[----:B-1----:R-:W-:-:S06]  /*10c0*/  CS2R R16, SRZ ;  /* 0x0000000000107805 */ /* 0x002fcc000001ff00 */
[----:B------:R-:W3:Y:S01]  /*10d0*/  @P2 LDG.E.EL.128 R16, desc[UR4][R30.64] ;  /* 0x000000041e102981 */ /* 0x000ee2000c2e1d00 */
[----:B------:R-:W-:-:S05]  /*10e0*/  LOP3.LUT R50, R21, 0xffffffc0, RZ, 0xc0, !PT ;  /* 0xffffffc015327812 */ /* 0x000fca00078ec0ff */
[----:B------:R-:W-:-:S04]  /*10f0*/  IMAD.IADD R21, R7, 0x1, -R50 ;  /* 0x0000000107157824 */ /* 0x000fc800078e0a32 */
[----:B------:R-:W-:Y:S01]  /*1100*/  IMAD R32, R32, 0x1000, R21 ;  /* 0x0000100020207824 */ /* 0x000fe200078e0215 */
[----:B------:R-:W-:Y:S02]  /*1110*/  SEL R14, R11, RZ, !P0 ;  /* 0x000000ff0b0e7207 */ /* 0x000fe40004000000 */
[----:B------:R-:W-:Y:S02]  /*1120*/  SEL R13, R13, RZ, !P0 ;  /* 0x000000ff0d0d7207 */ /* 0x000fe40004000000 */
[----:B------:R-:W-:Y:S02]  /*1130*/  SEL R8, R8, RZ, !P0 ;  /* 0x000000ff08087207 */ /* 0x000fe40004000000 */
[----:B------:R-:W-:Y:S02]  /*1140*/  SEL R11, R12, RZ, !P0 ;  /* 0x000000ff0c0b7207 */ /* 0x000fe40004000000 */
[----:B------:R-:W-:Y:S01]  /*1150*/  SEL R10, R10, RZ, !P0 ;  /* 0x000000ff0a0a7207 */ /* 0x000fe20004000000 */
[----:B------:R-:W-:Y:S01]  /*1160*/  FFMA R3, R3, R8, R14 ;  /* 0x0000000803037223 */ /* 0x000fe2000000000e */
[----:B------:R-:W-:-:S03]  /*1170*/  CS2R R14, SRZ ;  /* 0x00000000000e7805 */ /* 0x000fc6000001ff00 */
[----:B------:R-:W-:Y:S01]  /*1180*/  FFMA R2, R2, R10, R13 ;  /* 0x0000000a02027223 */ /* 0x000fe2000000000d */
[----:B------:R-:W-:-:S06]  /*1190*/  CS2R R12, SRZ ;  /* 0x00000000000c7805 */ /* 0x000fcc000001ff00 */
[----:B------:R0:W4:Y:S01]  /*11a0*/  @!P0 LDG.E.128 R12, desc[UR4][R46.64] ;  /* 0x000000042e0c8981 */ /* 0x000122000c1e1d00 */
[----:B------:R-:W-:-:S05]  /*11b0*/  SEL R9, R9, RZ, !P0 ;  /* 0x000000ff09097207 */ /* 0x000fca0004000000 */
[----:B------:R-:W-:Y:S01]  /*11c0*/  FFMA R0, R0, R9, R11 ;  /* 0x0000000900007223 */ /* 0x000fe2000000000b */
[----:B------:R-:W-:Y:S02]  /*11d0*/  CS2R R8, SRZ ;  /* 0x0000000000087805 */ /* 0x000fe4000001ff00 */
[----:B------:R-:W-:-:S06]  /*11e0*/  CS2R R10, SRZ ;  /* 0x00000000000a7805 */ /* 0x000fcc000001ff00 */
[----:B------:R1:W5:Y:S01]  /*11f0*/  @!P1 LDG.E.128 R8, desc[UR4][R48.64] ;  /* 0x0000000430089981 */ /* 0x000362000c1e1d00 */
[----:B--2---:R-:W-:-:S04]  /*1200*/  SEL R25, R41, RZ, P2 ;  /* 0x000000ff29197207 */ /* 0x004fc80001000000 */
[----:B------:R-:W-:Y:S02]  /*1210*/  SHF.R.U32.HI R27, RZ, 0x1b, R25 ;  /* 0x0000001bff1b7819 */ /* 0x000fe40000011619 */
[----:B------:R-:W-:Y:S02]  /*1220*/  SEL R40, R40, RZ, P2 ;  /* 0x000000ff28287207 */ /* 0x000fe40001000000 */
[----:B------:R-:W-:-:S04]  /*1230*/  LOP3.LUT R27, R27, 0x10, RZ, 0xc0, !PT ;  /* 0x000000101b1b7812 */ /* 0x000fc800078ec0ff */
[----:B------:R-:W-:Y:S02]  /*1240*/  IADD3 R40, P3, R27, R40, RZ ;  /* 0x000000281b287210 */ /* 0x000fe40007f7e0ff */
[----:B---3--:R-:W-:Y:S02]  /*1250*/  SEL R17, R17, RZ, P2 ;  /* 0x000000ff11117207 */ /* 0x008fe40001000000 */
[----:B------:R-:W-:Y:S02]  /*1260*/  SEL R16, R16, RZ, P2 ;  /* 0x000000ff10107207 */ /* 0x000fe40001000000 */
[----:B0-----:R-:W-:Y:S01]  /*1270*/  SHF.R.U32.HI R46, RZ, 0x19, R17 ;  /* 0x00000019ff2e7819 */ /* 0x001fe20000011611 */
[----:B------:R-:W-:Y:S02]  /*1280*/  IMAD R41, R22, 0x1000, R21 ;  /* 0x0000100016297824 */ /* 0x000fe400078e0215 */
[----:B------:R-:W-:Y:S01]  /*1290*/  IMAD.X R25, RZ, RZ, R25, P3 ;  /* 0x000000ffff197224 */ /* 0x000fe200018e0619 */
[----:B------:R-:W-:Y:S01]  /*12a0*/  LEA R47, P3, R16, UR6, 0x2 ;  /* 0x00000006102f7c11 */ /* 0x000fe2000f8610ff */
[----:B------:R-:W-:Y:S01]  /*12b0*/  IMAD.SHL.U32 R21, R40, 0x40, RZ ;  /* 0x0000004028157824 */ /* 0x000fe200078e00ff */
[----:B------:R-:W-:-:S02]  /*12c0*/  LOP3.LUT R46, R46, 0x40, RZ, 0xc0, !PT ;  /* 0x000000402e2e7812 */ /* 0x000fc400078ec0ff */
[----:B------:R-:W-:Y:S01]  /*12d0*/  LEA.HI.X R17, R16, UR7, R17, 0x2, P3 ;  /* 0x0000000710117c11 */ /* 0x000fe200098f1411 */
[----:B------:R-:W-:Y:S01]  /*12e0*/  VIADD R16, R4, 0xffffff00 ;  /* 0xffffff0004107836 */ /* 0x000fe20000000000 */
[----:B------:R-:W-:Y:S02]  /*12f0*/  SHF.L.U64.HI R22, R40, 0x6, R25 ;  /* 0x0000000628167819 */ /* 0x000fe40000010219 */
[----:B------:R-:W-:Y:S02]  /*1300*/  IADD3 R46, P3, P4, R21, R47, R46 ;  /* 0x0000002f152e7210 */ /* 0x000fe40007c7e02e */
[----:B------:R-:W-:Y:S02]  /*1310*/  SEL R4, R19, RZ, P2 ;  /* 0x000000ff13047207 */ /* 0x000fe40001000000 */
[----:B------:R-:W-:Y:S02]  /*1320*/  IADD3.X R47, R22, R17, RZ, P3, P4 ;  /* 0x00000011162f7210 */ /* 0x000fe40001fe84ff */
[----:B------:R-:W-:-:S02]  /*1330*/  SEL R17, R18, RZ, P2 ;  /* 0x000000ff12117207 */ /* 0x000fc40001000000 */
[--C-:B------:R-:W-:Y:S02]  /*1340*/  SHF.R.U32.HI R18, RZ, 0x19, R4.reuse ;  /* 0x00000019ff127819 */ /* 0x100fe40000011604 */
[C---:B------:R-:W-:Y:S02]  /*1350*/  LEA R19, P3, R17.reuse, UR6, 0x2 ;  /* 0x0000000611137c11 */ /* 0x040fe4000f8610ff */
[----:B------:R-:W-:Y:S02]  /*1360*/  LOP3.LUT R18, R18, 0x40, RZ, 0xc0, !PT ;  /* 0x0000004012127812 */ /* 0x000fe400078ec0ff */
[----:B------:R-:W-:Y:S02]  /*1370*/  LEA.HI.X R17, R17, UR7, R4, 0x2, P3 ;  /* 0x0000000711117c11 */ /* 0x000fe400098f1404 */
[----:B------:R-:W-:Y:S01]  /*1380*/  IADD3 R18, P3, P4, R21, R19, R18 ;  /* 0x0000001315127210 */ /* 0x000fe20007c7e012 */
[----:B------:R-:W-:-:S03]  /*1390*/  IMAD.SHL.U32 R33, R16, 0x100, RZ ;  /* 0x0000010010217824 */ /* 0x000fc600078e00ff */
[----:B------:R-:W-:Y:S01]  /*13a0*/  IADD3.X R19, R22, R17, RZ, P3, P4 ;  /* 0x0000001116137210 */ /* 0x000fe20001fe84ff */
[----:B------:R-:W-:-:S04]  /*13b0*/  IMAD.WIDE R46, R33, 0x4, R46 ;  /* 0x00000004212e7825 */ /* 0x000fc800078e022e */
[----:B------:R-:W-:-:S04]  /*13c0*/  IMAD.WIDE R18, R33, 0x4, R18 ;  /* 0x0000000421127825 */ /* 0x000fc800078e0212 */
[----:B------:R-:W-:Y:S02]  /*13d0*/  VIADD R17, R7, 0x2 ;  /* 0x0000000207117836 */ /* 0x000fe40000000000 */
[----:B-1----:R-:W-:-:S04]  /*13e0*/  IMAD.WIDE R48, R26, 0x4, R46 ;  /* 0x000000041a307825 */ /* 0x002fc800078e022e */
[----:B------:R-:W-:Y:S01]  /*13f0*/  IMAD.WIDE R46, R26, 0x4, R18 ;  /* 0x000000041a2e7825 */ /* 0x000fe200078e0212 */
[----:B------:R-:W-:-:S04]  /*1400*/  LEA.HI R18, R42, R17, RZ, 0x3 ;  /* 0x000000112a127211 */ /* 0x000fc800078f18ff */
[----:B------:R-:W-:Y:S02]  /*1410*/  LOP3.LUT R18, R18, 0xfffffff8, RZ, 0xc0, !PT ;  /* 0xfffffff812127812 */ /* 0x000fe400078ec0ff */
[----:B------:R-:W-:Y:S01]  /*1420*/  LEA.HI R27, R42, R5, RZ, 0x3 ;  /* 0x000000052a1b7211 */ /* 0x000fe200078f18ff */
[----:B------:R-:W-:Y:S02]  /*1430*/  IMAD R5, R16, 0x40, R41 ;  /* 0x0000004010057824 */ /* 0x000fe400078e0229 */
[----:B------:R-:W-:Y:S01]  /*1440*/  IMAD.IADD R40, R17, 0x1, -R18 ;  /* 0x0000000111287824 */ /* 0x000fe200078e0a12 */
[----:B------:R-:W-:Y:S02]  /*1450*/  CS2R R16, SRZ ;  /* 0x0000000000107805 */ /* 0x000fe4000001ff00 */
[----:B------:R-:W-:Y:S01]  /*1460*/  CS2R R18, SRZ ;  /* 0x0000000000127805 */ /* 0x000fe2000001ff00 */
[----:B------:R-:W-:-:S05]  /*1470*/  IMAD.WIDE R42, R40, 0x8, R44 ;  /* 0x00000008282a7825 */ /* 0x000fca00078e022c */
[----:B------:R-:W2:Y:S01]  /*1480*/  @P2 LDG.E.EL.128 R16, desc[UR4][R42.64] ;  /* 0x000000042a102981 */ /* 0x000ea2000c2e1d00 */
[----:B-----5:R-:W-:-:S05]  /*1490*/  SEL R41, R8, RZ, !P1 ;  /* 0x000000ff08297207 */ /* 0x020fca0004800000 */
[----:B------:R-:W-:Y:S01]  /*14a0*/  FADD R8, R41, R24 ;  /* 0x0000001829087221 */ /* 0x000fe20000000000 */
[----:B------:R-:W-:Y:S01]  /*14b0*/  SHF.R.S32.HI R27, RZ, 0x3, R27 ;  /* 0x00000003ff1b7819 */ /* 0x000fe2000001141b */
[----:B------:R-:W-:-:S06]  /*14c0*/  IMAD.MOV.U32 R4, RZ, RZ, RZ ;  /* 0x000000ffff047224 */ /* 0x000fcc00078e00ff */
[----:B------:R0:W3:Y:S01]  /*14d0*/  @P2 LDG.E.EL R4, desc[UR4][R46.64] ;  /* 0x000000042e042981 */ /* 0x0000e2000c2e1900 */
[----:B--2---:R-:W-:Y:S02]  /*14e0*/  SEL R16, R16, RZ, P2 ;  /* 0x000000ff10107207 */ /* 0x004fe40001000000 */
[----:B------:R-:W-:Y:S02]  /*14f0*/  SEL R41, R17, RZ, P2 ;  /* 0x000000ff11297207 */ /* 0x000fe40001000000 */
[----:B------:R-:W-:-:S04]  /*1500*/  LEA R24, P3, R16, UR6, 0x2 ;  /* 0x0000000610187c11 */ /* 0x000fc8000f8610ff */
[--C-:B------:R-:W-:Y:S02]  /*1510*/  LEA.HI.X R17, R16, UR7, R41.reuse, 0x2, P3 ;  /* 0x0000000710117c11 */ /* 0x100fe400098f1429 */
[----:B------:R-:W-:Y:S02]  /*1520*/  SHF.R.U32.HI R16, RZ, 0x19, R41 ;  /* 0x00000019ff107819 */ /* 0x000fe40000011629 */
[----:B------:R-:W-:Y:S02]  /*1530*/  SEL R19, R19, RZ, P2 ;  /* 0x000000ff13137207 */ /* 0x000fe40001000000 */
[----:B------:R-:W-:Y:S02]  /*1540*/  LOP3.LUT R16, R16, 0x40, RZ, 0xc0, !PT ;  /* 0x0000004010107812 */ /* 0x000fe400078ec0ff */
[----:B------:R-:W-:Y:S02]  /*1550*/  SEL R44, R18, RZ, P2 ;  /* 0x000000ff122c7207 */ /* 0x000fe40001000000 */
[----:B------:R-:W-:-:S02]  /*1560*/  IADD3 R16, P3, P4, R21, R24, R16 ;  /* 0x0000001815107210 */ /* 0x000fc40007c7e010 */
[----:B------:R-:W-:Y:S02]  /*1570*/  SHF.R.U32.HI R18, RZ, 0x19, R19 ;  /* 0x00000019ff127819 */ /* 0x000fe40000011613 */
[----:B------:R-:W-:Y:S02]  /*1580*/  IADD3.X R17, R22, R17, RZ, P3, P4 ;  /* 0x0000001116117210 */ /* 0x000fe40001fe84ff */
[----:B------:R-:W-:Y:S02]  /*1590*/  LOP3.LUT R18, R18, 0x40, RZ, 0xc0, !PT ;  /* 0x0000004012127812 */ /* 0x000fe400078ec0ff */
[----:B------:R-:W-:-:S04]  /*15a0*/  LEA R41, P3, R44, UR6, 0x2 ;  /* 0x000000062c297c11 */ /* 0x000fc8000f8610ff */
[----:B------:R-:W-:Y:S02]  /*15b0*/  IADD3 R18, P4, P5, R21, R41, R18 ;  /* 0x0000002915127210 */ /* 0x000fe40007d9e012 */
[----:B------:R-:W-:Y:S02]  /*15c0*/  LEA.HI R41, R27, R27, RZ, 0x3 ;  /* 0x0000001b1b297211 */ /* 0x000fe400078f18ff */
[----:B------:R-:W-:Y:S02]  /*15d0*/  LEA.HI.X R19, R44, UR7, R19, 0x2, P3 ;  /* 0x000000072c137c11 */ /* 0x000fe400098f1413 */
[----:B------:R-:W-:Y:S02]  /*15e0*/  LOP3.LUT R44, R41, 0xfffffff8, RZ, 0xc0, !PT ;  /* 0xfffffff8292c7812 */ /* 0x000fe400078ec0ff */
[----:B------:R-:W-:-:S03]  /*15f0*/  ISETP.GT.AND P3, PT, R28, 0xff, PT ;  /* 0x000000ff1c00780c */ /* 0x000fc60003f64270 */
[----:B------:R-:W-:-:S04]  /*1600*/  IMAD.IADD R27, R27, 0x1, -R44 ;  /* 0x000000011b1b7824 */ /* 0x000fc800078e0a2c */
[----:B------:R-:W-:Y:S01]  /*1610*/  IMAD.WIDE R44, R27, 0x8, R34 ;  /* 0x000000081b2c7825 */ /* 0x000fe200078e0222 */
[----:B------:R-:W-:Y:S02]  /*1620*/  CS2R R34, SRZ ;  /* 0x0000000000227805 */ /* 0x000fe4000001ff00 */
[----:B------:R-:W-:Y:S01]  /*1630*/  IADD3.X R19, R22, R19, RZ, P4, P5 ;  /* 0x0000001316137210 */ /* 0x000fe200027ea4ff */
[----:B------:R-:W-:-:S03]  /*1640*/  IMAD.WIDE R16, R33, 0x4, R16 ;  /* 0x0000000421107825 */ /* 0x000fc600078e0210 */
[----:B------:R-:W2:Y:S01]  /*1650*/  @P3 LDG.E.EL.64 R34, desc[UR4][R44.64] ;  /* 0x000000042c223981 */ /* 0x000ea2000c2e1b00 */
[----:B------:R-:W-:Y:S02]  /*1660*/  IMAD.MOV.U32 R24, RZ, RZ, RZ ;  /* 0x000000ffff187224 */ /* 0x000fe400078e00ff */
[----:B------:R-:W-:-:S04]  /*1670*/  IMAD.WIDE R18, R33, 0x4, R18 ;  /* 0x0000000421127825 */ /* 0x000fc800078e0212 */
[----:B------:R-:W-:-:S04]  /*1680*/  IMAD.WIDE R16, R26, 0x4, R16 ;  /* 0x000000041a107825 */ /* 0x000fc800078e0210 */
[----:B0-----:R-:W-:Y:S01]  /*1690*/  IMAD.WIDE R46, R26, 0x4, R18 ;  /* 0x000000041a2e7825 */ /* 0x001fe200078e0212 */
[----:B------:R0:W5:Y:S01]  /*16a0*/  @P2 LDG.E.EL R24, desc[UR4][R16.64] ;  /* 0x0000000410182981 */ /* 0x000162000c2e1900 */
[----:B------:R-:W-:Y:S02]  /*16b0*/  CS2R R18, SRZ ;  /* 0x0000000000127805 */ /* 0x000fe4000001ff00 */
[----:B0-----:R-:W-:-:S06]  /*16c0*/  CS2R R16, SRZ ;  /* 0x0000000000107805 */ /* 0x001fcc000001ff00 */
[----:B------:R-:W3:Y:S01]  /*16d0*/  @P3 LDG.E.EL.128 R16, desc[UR4][R30.64] ;  /* 0x000000041e103981 */ /* 0x000ee2000c2e1d00 */
[----:B------:R-:W-:Y:S02]  /*16e0*/  VIADD R41, R28, 0xffffff00 ;  /* 0xffffff001c297836 */ /* 0x000fe40000000000 */
[----:B------:R-:W-:-:S06]  /*16f0*/  IMAD.MOV.U32 R26, RZ, RZ, RZ ;  /* 0x000000ffff1a7224 */ /* 0x000fcc00078e00ff */
[----:B------:R0:W4:Y:S01]  /*1700*/  @P2 LDG.E.EL R26, desc[UR4][R46.64] ;  /* 0x000000042e1a2981 */ /* 0x000122000c2e1900 */
[----:B--2---:R-:W-:Y:S02]  /*1710*/  SEL R35, R35, RZ, P3 ;  /* 0x000000ff23237207 */ /* 0x004fe40001800000 */
[----:B------:R-:W-:Y:S02]  /*1720*/  SEL R33, R34, RZ, P3 ;  /* 0x000000ff22217207 */ /* 0x000fe40001800000 */
[----:B------:R-:W-:-:S04]  /*1730*/  SHF.R.U32.HI R34, RZ, 0x1b, R35 ;  /* 0x0000001bff227819 */ /* 0x000fc80000011623 */
[----:B------:R-:W-:-:S04]  /*1740*/  LOP3.LUT R34, R34, 0x10, RZ, 0xc0, !PT ;  /* 0x0000001022227812 */ /* 0x000fc800078ec0ff */
[----:B------:R-:W-:-:S05]  /*1750*/  IADD3 R34, P4, R34, R33, RZ ;  /* 0x0000002122227210 */ /* 0x000fca0007f9e0ff */
[----:B------:R-:W-:-:S05]  /*1760*/  IMAD.X R35, RZ, RZ, R35, P4 ;  /* 0x000000ffff237224 */ /* 0x000fca00020e0623 */
[----:B------:R-:W-:Y:S02]  /*1770*/  SHF.L.U64.HI R35, R34, 0x6, R35 ;  /* 0x0000000622237819 */ /* 0x000fe40000010223 */
[----:B---3--:R-:W-:Y:S02]  /*1780*/  SEL R33, R17, RZ, P3 ;  /* 0x000000ff11217207 */ /* 0x008fe40001800000 */
[----:B------:R-:W-:Y:S02]  /*1790*/  SEL R17, R18, RZ, P3 ;  /* 0x000000ff12117207 */ /* 0x000fe40001800000 */
[----:B------:R-:W-:Y:S02]  /*17a0*/  SEL R16, R16, RZ, P3 ;  /* 0x000000ff10107207 */ /* 0x000fe40001800000 */
[----:B------:R-:W-:Y:S02]  /*17b0*/  SEL R18, R19, RZ, P3 ;  /* 0x000000ff13127207 */ /* 0x000fe40001800000 */
[----:B------:R-:W-:Y:S01]  /*17c0*/  SHF.R.U32.HI R19, RZ, 0x19, R33 ;  /* 0x00000019ff137819 */ /* 0x000fe20000011621 */
[----:B------:R-:W-:Y:S01]  /*17d0*/  IMAD.SHL.U32 R34, R34, 0x40, RZ ;  /* 0x0000004022227824 */ /* 0x000fe200078e00ff */
[----:B------:R-:W-:-:S02]  /*17e0*/  LEA R31, P4, R16, UR6, 0x2 ;  /* 0x00000006101f7c11 */ /* 0x000fc4000f8810ff */
[----:B------:R-:W-:Y:S02]  /*17f0*/  LOP3.LUT R19, R19, 0x40, RZ, 0xc0, !PT ;  /* 0x0000004013137812 */ /* 0x000fe400078ec0ff */
[----:B------:R-:W-:Y:S02]  /*1800*/  LEA.HI.X R30, R16, UR7, R33, 0x2, P4 ;  /* 0x00000007101e7c11 */ /* 0x000fe4000a0f1421 */
[C---:B------:R-:W-:Y:S02]  /*1810*/  LEA R44, P6, R17.reuse, UR6, 0x2 ;  /* 0x00000006112c7c11 */ /* 0x040fe4000f8c10ff */
[----:B------:R-:W-:Y:S02]  /*1820*/  IADD3 R16, P4, P5, R34, R31, R19 ;  /* 0x0000001f22107210 */ /* 0x000fe40007d9e013 */
[--C-:B------:R-:W-:Y:S02]  /*1830*/  SHF.R.U32.HI R45, RZ, 0x19, R18.reuse ;  /* 0x00000019ff2d7819 */ /* 0x100fe40000011612 */
[----:B------:R-:W-:Y:S01]  /*1840*/  LEA.HI.X R18, R17, UR7, R18, 0x2, P6 ;  /* 0x0000000711127c11 */ /* 0x000fe2000b0f1412 */
[----:B------:R-:W-:Y:S01]  /*1850*/  IMAD.SHL.U32 R33, R41, 0x100, RZ ;  /* 0x0000010029217824 */ /* 0x000fe200078e00ff */
[----:B------:R-:W-:-:S02]  /*1860*/  IADD3.X R17, R35, R30, RZ, P4, P5 ;  /* 0x0000001e23117210 */ /* 0x000fc400027ea4ff */
[----:B------:R-:W-:Y:S01]  /*1870*/  LOP3.LUT R45, R45, 0x40, RZ, 0xc0, !PT ;  /* 0x000000402d2d7812 */ /* 0x000fe200078ec0ff */
[----:B------:R-:W-:-:S03]  /*1880*/  IMAD.WIDE R16, R33, 0x4, R16 ;  /* 0x0000000421107825 */ /* 0x000fc600078e0210 */
[----:B------:R-:W-:-:S04]  /*1890*/  IADD3 R44, P4, P5, R34, R44, R45 ;  /* 0x0000002c222c7210 */ /* 0x000fc80007d9e02d */
[----:B------:R-:W-:Y:S01]  /*18a0*/  IADD3.X R45, R35, R18, RZ, P4, P5 ;  /* 0x00000012232d7210 */ /* 0x000fe200027ea4ff */
[----:B0-----:R-:W-:Y:S01]  /*18b0*/  IMAD.WIDE R46, R29, 0x4, R16 ;  /* 0x000000041d2e7825 */ /* 0x001fe200078e0210 */
[----:B------:R-:W-:Y:S02]  /*18c0*/  CS2R R16, SRZ ;  /* 0x0000000000107805 */ /* 0x000fe4000001ff00 */
[----:B------:R-:W-:-:S06]  /*18d0*/  CS2R R18, SRZ ;  /* 0x0000000000127805 */ /* 0x000fcc000001ff00 */
[----:B------:R0:W2:Y:S01]  /*18e0*/  @P3 LDG.E.EL.128 R16, desc[UR4][R42.64] ;  /* 0x000000042a103981 */ /* 0x0000a2000c2e1d00 */
[----:B------:R-:W-:Y:S02]  /*18f0*/  IMAD.MOV.U32 R25, RZ, RZ, RZ ;  /* 0x000000ffff197224 */ /* 0x000fe400078e00ff */
[----:B------:R-:W-:-:S04]  /*1900*/  IMAD.WIDE R44, R33, 0x4, R44 ;  /* 0x00000004212c7825 */ /* 0x000fc800078e022c */
[----:B------:R2:W3:Y:S01]  /*1910*/  @P2 LDG.E.EL R25, desc[UR4][R48.64] ;  /* 0x0000000430192981 */ /* 0x0004e2000c2e1900 */
[----:B------:R-:W-:Y:S01]  /*1920*/  CS2R R30, SRZ ;  /* 0x00000000001e7805 */ /* 0x000fe2000001ff00 */
[----:B------:R-:W-:Y:S01]  /*1930*/  IMAD.WIDE R44, R29, 0x4, R44 ;  /* 0x000000041d2c7825 */ /* 0x000fe200078e022c */
[----:B0-----:R-:W0:Y:S04]  /*1940*/  LDC.64 R42, c[0x0][0x260] ;  /* 0x00009800ff2a7b82 */ /* 0x001e280000000a00 */
[----:B------:R1:W3:Y:S04]  /*1950*/  @P3 LDG.E.EL R30, desc[UR4][R44.64] ;  /* 0x000000042c1e3981 */ /* 0x0002e8000c2e1900 */
[----:B------:R0:W3:Y:S01]  /*1960*/  @P3 LDG.E.EL R31, desc[UR4][R46.64] ;  /* 0x000000042e1f3981 */ /* 0x0000e2000c2e1900 */
[----:B--2---:R-:W-:-:S02]  /*1970*/  SEL R49, R17, RZ, P3 ;  /* 0x000000ff11317207 */ /* 0x004fc40001800000 */
[----:B------:R-:W-:Y:S02]  /*1980*/  SEL R28, R16, RZ, P3 ;  /* 0x000000ff101c7207 */ /* 0x000fe40001800000 */
[--C-:B------:R-:W-:Y:S02]  /*1990*/  SHF.R.U32.HI R17, RZ, 0x19, R49.reuse ;  /* 0x00000019ff117819 */ /* 0x100fe40000011631 */
[C---:B------:R-:W-:Y:S02]  /*19a0*/  LEA R16, P4, R28.reuse, UR6, 0x2 ;  /* 0x000000061c107c11 */ /* 0x040fe4000f8810ff */
[----:B------:R-:W-:Y:S02]  /*19b0*/  LOP3.LUT R17, R17, 0x40, RZ, 0xc0, !PT ;  /* 0x0000004011117812 */ /* 0x000fe400078ec0ff */
[----:B------:R-:W-:Y:S02]  /*19c0*/  LEA.HI.X R28, R28, UR7, R49, 0x2, P4 ;  /* 0x000000071c1c7c11 */ /* 0x000fe4000a0f1431 */
[----:B------:R-:W-:-:S02]  /*19d0*/  IADD3 R16, P4, P5, R34, R16, R17 ;  /* 0x0000001022107210 */ /* 0x000fc40007d9e011 */
[----:B-1----:R-:W-:Y:S02]  /*19e0*/  SEL R44, R18, RZ, P3 ;  /* 0x000000ff122c7207 */ /* 0x002fe40001800000 */
[----:B------:R-:W-:Y:S02]  /*19f0*/  IADD3.X R17, R35, R28, RZ, P4, P5 ;  /* 0x0000001c23117210 */ /* 0x000fe400027ea4ff */
[----:B------:R-:W-:Y:S02]  /*1a00*/  SEL R19, R19, RZ, P3 ;  /* 0x000000ff13137207 */ /* 0x000fe40001800000 */
[----:B------:R-:W-:-:S04]  /*1a10*/  LEA R18, P4, R44, UR6, 0x2 ;  /* 0x000000062c127c11 */ /* 0x000fc8000f8810ff */
[--C-:B------:R-:W-:Y:S02]  /*1a20*/  LEA.HI.X R44, R44, UR7, R19.reuse, 0x2, P4 ;  /* 0x000000072c2c7c11 */ /* 0x100fe4000a0f1413 */
[----:B------:R-:W-:-:S04]  /*1a30*/  SHF.R.U32.HI R19, RZ, 0x19, R19 ;  /* 0x00000019ff137819 */ /* 0x000fc80000011613 */
[----:B------:R-:W-:-:S04]  /*1a40*/  LOP3.LUT R19, R19, 0x40, RZ, 0xc0, !PT ;  /* 0x0000004013137812 */ /* 0x000fc800078ec0ff */
[----:B------:R-:W-:Y:S01]  /*1a50*/  IADD3 R18, P4, P5, R34, R18, R19 ;  /* 0x0000001222127210 */ /* 0x000fe20007d9e013 */
[----:B------:R-:W-:-:S03]  /*1a60*/  IMAD.WIDE R16, R33, 0x4, R16 ;  /* 0x0000000421107825 */ /* 0x000fc600078e0210 */
[----:B------:R-:W-:Y:S01]  /*1a70*/  IADD3.X R19, R35, R44, RZ, P4, P5 ;  /* 0x0000002c23137210 */ /* 0x000fe200027ea4ff */
[----:B------:R-:W-:Y:S02]  /*1a80*/  IMAD.MOV.U32 R28, RZ, RZ, RZ ;  /* 0x000000ffff1c7224 */ /* 0x000fe400078e00ff */
[----:B------:R-:W-:-:S04]  /*1a90*/  IMAD.WIDE R16, R29, 0x4, R16 ;  /* 0x000000041d107825 */ /* 0x000fc800078e0210 */
[----:B------:R-:W-:Y:S01]  /*1aa0*/  IMAD.WIDE R18, R33, 0x4, R18 ;  /* 0x0000000421127825 */ /* 0x000fe200078e0212 */
[----:B------:R1:W2:Y:S03]  /*1ab0*/  @P3 LDG.E.EL R28, desc[UR4][R16.64] ;  /* 0x00000004101c3981 */ /* 0x0002a6000c2e1900 */
[----:B0-----:R-:W-:-:S04]  /*1ac0*/  IMAD.WIDE R44, R39, 0x8, R42 ;  /* 0x00000008272c7825 */ /* 0x001fc800078e022a */
[----:B------:R-:W-:Y:S01]  /*1ad0*/  IMAD.WIDE R46, R29, 0x4, R18 ;  /* 0x000000041d2e7825 */ /* 0x000fe200078e0212 */
[----:B------:R-:W-:Y:S02]  /*1ae0*/  CS2R R18, SRZ ;  /* 0x0000000000127805 */ /* 0x000fe4000001ff00 */
[----:B-1----:R-:W-:-:S06]  /*1af0*/  CS2R R16, SRZ ;  /* 0x0000000000107805 */ /* 0x002fcc000001ff00 */
[----:B------:R-:W2:Y:S01]  /*1b00*/  @P2 LDG.E.EL.128 R16, desc[UR4][R44.64] ;  /* 0x000000042c102981 */ /* 0x000ea2000c2e1d00 */
[----:B------:R-:W-:-:S05]  /*1b10*/  SEL R9, R9, RZ, !P1 ;  /* 0x000000ff09097207 */ /* 0x000fca0004800000 */
[----:B------:R-:W-:Y:S01]  /*1b20*/  FADD R9, R9, R38 ;  /* 0x0000002609097221 */ /* 0x000fe20000000000 */
[----:B------:R-:W-:Y:S01]  /*1b30*/  IMAD.WIDE R42, R40, 0x8, R42 ;  /* 0x00000008282a7825 */ /* 0x000fe200078e022a */
[----:B------:R-:W-:-:S03]  /*1b40*/  SEL R40, R10, RZ, !P1 ;  /* 0x000000ff0a287207 */ /* 0x000fc60004800000 */
[----:B------:R-:W-:-:S04]  /*1b50*/  IMAD.HI R36, R36, 0x66666667, RZ ;  /* 0x6666666724247827 */ /* 0x000fc800078e02ff */
[----:B------:R-:W-:Y:S02]  /*1b60*/  IMAD R32, R41, 0x40, R32 ;  /* 0x0000004029207824 */ /* 0x000fe400078e0220 */
[----:B------:R-:W-:-:S06]  /*1b70*/  IMAD.MOV.U32 R29, RZ, RZ, RZ ;  /* 0x000000ffff1d7224 */ /* 0x000fcc00078e00ff */
[----:B------:R0:W3:Y:S01]  /*1b80*/  @P3 LDG.E.EL R29, desc[UR4][R46.64] ;  /* 0x000000042e1d3981 */ /* 0x0000e2000c2e1900 */
[----:B--2---:R-:W-:Y:S02]  /*1b90*/  SEL R38, R16, RZ, P2 ;  /* 0x000000ff10267207 */ /* 0x004fe40001000000 */
[----:B------:R-:W-:Y:S02]  /*1ba0*/  SEL R39, R17, RZ, P2 ;  /* 0x000000ff11277207 */ /* 0x000fe40001000000 */
[----:B------:R-:W-:-:S04]  /*1bb0*/  LEA R16, P4, R38, UR6, 0x2 ;  /* 0x0000000626107c11 */ /* 0x000fc8000f8810ff */
[--C-:B------:R-:W-:Y:S02]  /*1bc0*/  LEA.HI.X R17, R38, UR7, R39.reuse, 0x2, P4 ;  /* 0x0000000726117c11 */ /* 0x100fe4000a0f1427 */
[----:B------:R-:W-:-:S04]  /*1bd0*/  SHF.R.U32.HI R38, RZ, 0x19, R39 ;  /* 0x00000019ff267819 */ /* 0x000fc80000011627 */
[----:B------:R-:W-:-:S04]  /*1be0*/  LOP3.LUT R10, R38, 0x40, RZ, 0xc0, !PT ;  /* 0x00000040260a7812 */ /* 0x000fc800078ec0ff */
[----:B------:R-:W-:Y:S01]  /*1bf0*/  IADD3 R16, P4, P5, R21, R16, R10 ;  /* 0x0000001015107210 */ /* 0x000fe20007d9e00a */
[----:B------:R-:W-:Y:S01]  /*1c00*/  FADD R10, R40, R37 ;  /* 0x00000025280a7221 */ /* 0x000fe20000000000 */
[----:B------:R-:W-:-:S05]  /*1c10*/  IMAD.HI R40, R7, 0x66666667, RZ ;  /* 0x6666666707287827 */ /* 0x000fca00078e02ff */
[----:B------:R-:W-:-:S04]  /*1c20*/  SHF.R.U32.HI R37, RZ, 0x1f, R40 ;  /* 0x0000001fff257819 */ /* 0x000fc80000011628 */
[----:B------:R-:W-:Y:S02]  /*1c30*/  LEA.HI.SX32 R40, R40, R37, 0x13 ;  /* 0x0000002528287211 */ /* 0x000fe400078f9aff */
[----:B------:R-:W-:-:S04]  /*1c40*/  SHF.R.U32.HI R37, RZ, 0x1f, R36 ;  /* 0x0000001fff257819 */ /* 0x000fc80000011624 */
[----:B------:R-:W-:Y:S02]  /*1c50*/  LEA.HI.SX32 R37, R36, R37, 0x19 ;  /* 0x0000002524257211 */ /* 0x000fe400078fcaff */
[----:B------:R-:W-:-:S04]  /*1c60*/  SHF.R.S32.HI R36, RZ, 0x1f, R7 ;  /* 0x0000001fff247819 */ /* 0x000fc80000011407 */
[----:B------:R-:W-:-:S04]  /*1c70*/  LEA.HI R36, R36, R7, RZ, 0x6 ;  /* 0x0000000724247211 */ /* 0x000fc800078f30ff */
[----:B------:R-:W-:-:S05]  /*1c80*/  SHF.R.S32.HI R36, RZ, 0x6, R36 ;  /* 0x00000006ff247819 */ /* 0x000fca0000011424 */
[----:B------:R-:W-:-:S04]  /*1c90*/  IMAD R36, R37, -0x140, R36 ;  /* 0xfffffec025247824 */ /* 0x000fc800078e0224 */
[----:B------:R-:W-:-:S04]  /*1ca0*/  VIADD R36, R36, 0xffffff00 ;  /* 0xffffff0024247836 */ /* 0x000fc80000000000 */
[----:B------:R-:W-:Y:S01]  /*1cb0*/  IMAD.SHL.U32 R39, R36, 0x100, RZ ;  /* 0x0000010024277824 */ /* 0x000fe200078e00ff */
[----:B------:R-:W-:Y:S02]  /*1cc0*/  SEL R36, R19, RZ, P2 ;  /* 0x000000ff13247207 */ /* 0x000fe40001000000 */
[----:B------:R-:W-:Y:S02]  /*1cd0*/  SEL R41, R18, RZ, P2 ;  /* 0x000000ff12297207 */ /* 0x000fe40001000000 */
[----:B------:R-:W-:Y:S02]  /*1ce0*/  SHF.R.U32.HI R18, RZ, 0x19, R36 ;  /* 0x00000019ff127819 */ /* 0x000fe40000011624 */
[----:B------:R-:W-:Y:S02]  /*1cf0*/  IADD3.X R17, R22, R17, RZ, P4, P5 ;  /* 0x0000001116117210 */ /* 0x000fe400027ea4ff */
[----:B------:R-:W-:Y:S02]  /*1d00*/  LEA R19, P4, R41, UR6, 0x2 ;  /* 0x0000000629137c11 */ /* 0x000fe4000f8810ff */
[----:B------:R-:W-:-:S02]  /*1d10*/  LOP3.LUT R18, R18, 0x40, RZ, 0xc0, !PT ;  /* 0x0000004012127812 */ /* 0x000fc400078ec0ff */
[----:B------:R-:W-:Y:S02]  /*1d20*/  LEA.HI.X R41, R41, UR7, R36, 0x2, P4 ;  /* 0x0000000729297c11 */ /* 0x000fe4000a0f1424 */
[----:B------:R-:W-:Y:S01]  /*1d30*/  IADD3 R18, P4, P5, R21, R19, R18 ;  /* 0x0000001315127210 */ /* 0x000fe20007d9e012 */
[----:B------:R-:W-:-:S03]  /*1d40*/  IMAD.WIDE R16, R39, 0x4, R16 ;  /* 0x0000000427107825 */ /* 0x000fc600078e0210 */
[----:B------:R-:W-:Y:S01]  /*1d50*/  IADD3.X R19, R22, R41, RZ, P4, P5 ;  /* 0x0000002916137210 */ /* 0x000fe200027ea4ff */
[----:B------:R-:W-:Y:S02]  /*1d60*/  IMAD.SHL.U32 R40, R40, 0x4000, RZ ;  /* 0x0000400028287824 */ /* 0x000fe400078e00ff */
[----:B------:R-:W-:Y:S02]  /*1d70*/  IMAD.MOV.U32 R37, RZ, RZ, RZ ;  /* 0x000000ffff257224 */ /* 0x000fe400078e00ff */
[----:B------:R-:W-:-:S04]  /*1d80*/  IMAD.WIDE R18, R39, 0x4, R18 ;  /* 0x0000000427127825 */ /* 0x000fc800078e0212 */
[----:B------:R-:W-:-:S04]  /*1d90*/  IMAD.WIDE R16, R40, 0x4, R16 ;  /* 0x0000000428107825 */ /* 0x000fc800078e0210 */
[----:B0-----:R-:W-:Y:S01]  /*1da0*/  IMAD.WIDE R46, R40, 0x4, R18 ;  /* 0x00000004282e7825 */ /* 0x001fe200078e0212 */
[----:B------:R0:W2:Y:S01]  /*1db0*/  @P2 LDG.E.EL R37, desc[UR4][R16.64] ;  /* 0x0000000410252981 */ /* 0x0000a2000c2e1900 */
[----:B------:R-:W-:Y:S02]  /*1dc0*/  CS2R R18, SRZ ;  /* 0x0000000000127805 */ /* 0x000fe4000001ff00 */
[----:B0-----:R-:W-:-:S06]  /*1dd0*/  CS2R R16, SRZ ;  /* 0x0000000000107805 */ /* 0x001fcc000001ff00 */
[----:B------:R-:W2:Y:S01]  /*1de0*/  @P2 LDG.E.EL.128 R16, desc[UR4][R42.64] ;  /* 0x000000042a102981 */ /* 0x000ea2000c2e1d00 */
[----:B------:R-:W-:-:S05]  /*1df0*/  SEL R38, R11, RZ, !P1 ;  /* 0x000000ff0b267207 */ /* 0x000fca0004800000 */
[----:B------:R-:W-:Y:S01]  /*1e00*/  FADD R11, R38, R23 ;  /* 0x00000017260b7221 */ /* 0x000fe20000000000 */
[----:B----4-:R-:W-:-:S05]  /*1e10*/  SEL R23, R12, RZ, !P0 ;  /* 0x000000ff0c177207 */ /* 0x010fca0004000000 */
[----:B------:R-:W-:Y:S01]  /*1e20*/  FADD R12, R23, R20 ;  /* 0x00000014170c7221 */ /* 0x000fe20000000000 */
[----:B------:R-:W-:-:S06]  /*1e30*/  IMAD.MOV.U32 R36, RZ, RZ, RZ ;  /* 0x000000ffff247224 */ /* 0x000fcc00078e00ff */
[----:B------:R0:W4:Y:S01]  /*1e40*/  @P2 LDG.E.EL R36, desc[UR4][R46.64] ;  /* 0x000000042e242981 */ /* 0x000122000c2e1900 */
        /* <DEDUP_REMOVED lines=9> */
[----:B------:R-:W-:Y:S02]  /*1ee0*/  LEA R20, P6, R18, UR6, 0x2 ;  /* 0x0000000612147c11 */ /* 0x000fe4000f8c10ff */
[----:B------:R-:W-:Y:S02]  /*1ef0*/  IADD3.X R17, R22, R17, RZ, P4, P5 ;  /* 0x0000001116117210 */ /* 0x000fe400027ea4ff */
[--C-:B------:R-:W-:Y:S02]  /*1f00*/  LEA.HI.X R19, R18, UR7, R23.reuse, 0x2, P6 ;  /* 0x0000000712137c11 */ /* 0x100fe4000b0f1417 */
[----:B------:R-:W-:Y:S01]  /*1f10*/  SHF.R.U32.HI R18, RZ, 0x19, R23 ;  /* 0x00000019ff127819 */ /* 0x000fe20000011617 */
[----:B------:R-:W-:-:S03]  /*1f20*/  IMAD.WIDE R16, R39, 0x4, R16 ;  /* 0x0000000427107825 */ /* 0x000fc600078e0210 */
[----:B------:R-:W-:-:S04]  /*1f30*/  LOP3.LUT R18, R18, 0x40, RZ, 0xc0, !PT ;  /* 0x0000004012127812 */ /* 0x000fc800078ec0ff */
[----:B------:R-:W-:Y:S01]  /*1f40*/  IADD3 R20, P4, P5, R21, R20, R18 ;  /* 0x0000001415147210 */ /* 0x000fe20007d9e012 */
[----:B0-----:R-:W-:Y:S01]  /*1f50*/  IMAD.WIDE R46, R40, 0x4, R16 ;  /* 0x00000004282e7825 */ /* 0x001fe200078e0210 */
[----:B------:R-:W-:Y:S02]  /*1f60*/  CS2R R16, SRZ ;  /* 0x0000000000107805 */ /* 0x000fe4000001ff00 */
[----:B------:R-:W-:Y:S02]  /*1f70*/  IADD3.X R21, R22, R19, RZ, P4, P5 ;  /* 0x0000001316157210 */ /* 0x000fe400027ea4ff */
[----:B------:R-:W-:-:S06]  /*1f80*/  CS2R R18, SRZ ;  /* 0x0000000000127805 */ /* 0x000fcc000001ff00 */
[----:B------:R-:W2:Y:S01]  /*1f90*/  @P3 LDG.E.EL.128 R16, desc[UR4][R44.64] ;  /* 0x000000042c103981 */ /* 0x000ea2000c2e1d00 */
[----:B------:R-:W-:Y:S02]  /*1fa0*/  IMAD.MOV.U32 R38, RZ, RZ, RZ ;  /* 0x000000ffff267224 */ /* 0x000fe400078e00ff */
[----:B------:R-:W-:-:S04]  /*1fb0*/  IMAD.WIDE R20, R39, 0x4, R20 ;  /* 0x0000000427147825 */ /* 0x000fc800078e0214 */
[----:B------:R0:W3:Y:S01]  /*1fc0*/  @P2 LDG.E.EL R38, desc[UR4][R46.64] ;  /* 0x000000042e262981 */ /* 0x0000e2000c2e1900 */
[----:B--2---:R-:W-:Y:S02]  /*1fd0*/  SEL R22, R16, RZ, P3 ;  /* 0x000000ff10167207 */ /* 0x004fe40001800000 */
[----:B------:R-:W-:Y:S02]  /*1fe0*/  SEL R23, R17, RZ, P3 ;  /* 0x000000ff11177207 */ /* 0x000fe40001800000 */
[C---:B------:R-:W-:Y:S02]  /*1ff0*/  LEA R17, P4, R22.reuse, UR6, 0x2 ;  /* 0x0000000616117c11 */ /* 0x040fe4000f8810ff */
[--C-:B------:R-:W-:Y:S02]  /*2000*/  SHF.R.U32.HI R16, RZ, 0x19, R23.reuse ;  /* 0x00000019ff107819 */ /* 0x100fe40000011617 */
[----:B------:R-:W-:Y:S01]  /*2010*/  LEA.HI.X R22, R22, UR7, R23, 0x2, P4 ;  /* 0x0000000716167c11 */ /* 0x000fe2000a0f1417 */
[----:B------:R-:W-:Y:S01]  /*2020*/  VIADD R23, R7, 0x200 ;  /* 0x0000020007177836 */ /* 0x000fe20000000000 */
[----:B------:R-:W-:-:S03]  /*2030*/  LOP3.LUT R16, R16, 0x40, RZ, 0xc0, !PT ;  /* 0x0000004010107812 */ /* 0x000fc600078ec0ff */
[----:B------:R-:W-:Y:S01]  /*2040*/  IMAD.HI R23, R23, 0x66666667, RZ ;  /* 0x6666666717177827 */ /* 0x000fe200078e02ff */
[----:B------:R-:W-:-:S04]  /*2050*/  IADD3 R16, P4, P5, R34, R17, R16 ;  /* 0x0000001122107210 */ /* 0x000fc80007d9e010 */
[----:B0-----:R-:W-:Y:S02]  /*2060*/  SHF.R.U32.HI R46, RZ, 0x1f, R23 ;  /* 0x0000001fff2e7819 */ /* 0x001fe40000011617 */
[----:B------:R-:W-:Y:S02]  /*2070*/  IADD3.X R17, R35, R22, RZ, P4, P5 ;  /* 0x0000001623117210 */ /* 0x000fe400027ea4ff */
[----:B------:R-:W-:Y:S01]  /*2080*/  LEA.HI.SX32 R44, R23, R46, 0x13 ;  /* 0x0000002e172c7211 */ /* 0x000fe200078f9aff */
[----:B------:R-:W-:Y:S01]  /*2090*/  IMAD.WIDE R46, R40, 0x4, R20 ;  /* 0x00000004282e7825 */ /* 0x000fe200078e0214 */
[----:B------:R-:W-:Y:S02]  /*20a0*/  CS2R R20, SRZ ;  /* 0x0000000000147805 */ /* 0x000fe4000001ff00 */
[----:B------:R-:W-:-:S06]  /*20b0*/  CS2R R22, SRZ ;  /* 0x0000000000167805 */ /* 0x000fcc000001ff00 */
[----:B------:R-:W2:Y:S01]  /*20c0*/  @P3 LDG.E.EL.128 R20, desc[UR4][R42.64] ;  /* 0x000000042a143981 */ /* 0x000ea2000c2e1d00 */
[----:B------:R-:W-:Y:S02]  /*20d0*/  SEL R48, R18, RZ, P3 ;  /* 0x000000ff12307207 */ /* 0x000fe40001800000 */
[----:B------:R-:W-:Y:S02]  /*20e0*/  SEL R19, R19, RZ, P3 ;  /* 0x000000ff13137207 */ /* 0x000fe40001800000 */
[----:B------:R-:W-:-:S04]  /*20f0*/  LEA R18, P4, R48, UR6, 0x2 ;  /* 0x0000000630127c11 */ /* 0x000fc8000f8810ff */
[--C-:B------:R-:W-:Y:S02]  /*2100*/  LEA.HI.X R48, R48, UR7, R19.reuse, 0x2, P4 ;  /* 0x0000000730307c11 */ /* 0x100fe4000a0f1413 */
[----:B------:R-:W-:-:S04]  /*2110*/  SHF.R.U32.HI R19, RZ, 0x19, R19 ;  /* 0x00000019ff137819 */ /* 0x000fc80000011613 */
[----:B------:R-:W-:Y:S01]  /*2120*/  LOP3.LUT R19, R19, 0x40, RZ, 0xc0, !PT ;  /* 0x0000004013137812 */ /* 0x000fe200078ec0ff */
[----:B------:R-:W-:-:S03]  /*2130*/  IMAD.WIDE R16, R33, 0x4, R16 ;  /* 0x0000000421107825 */ /* 0x000fc600078e0210 */
[----:B------:R-:W-:Y:S01]  /*2140*/  IADD3 R18, P4, P5, R34, R18, R19 ;  /* 0x0000001222127210 */ /* 0x000fe20007d9e013 */
[----:B------:R-:W-:Y:S02]  /*2150*/  IMAD.SHL.U32 R44, R44, 0x4000, RZ ;  /* 0x000040002c2c7824 */ /* 0x000fe400078e00ff */
[----:B------:R-:W-:Y:S01]  /*2160*/  IMAD.MOV.U32 R39, RZ, RZ, RZ ;  /* 0x000000ffff277224 */ /* 0x000fe200078e00ff */
[----:B------:R-:W-:Y:S01]  /*2170*/  IADD3.X R19, R35, R48, RZ, P4, P5 ;  /* 0x0000003023137210 */ /* 0x000fe200027ea4ff */
[----:B------:R-:W-:Y:S01]  /*2180*/  IMAD.WIDE R16, R44, 0x4, R16 ;  /* 0x000000042c107825 */ /* 0x000fe200078e0210 */
[----:B------:R-:W-:-:S03]  /*2190*/  CS2R R40, SRZ ;  /* 0x0000000000287805 */ /* 0x000fc6000001ff00 */
[----:B------:R-:W-:Y:S01]  /*21a0*/  IMAD.WIDE R18, R33, 0x4, R18 ;  /* 0x0000000421127825 */ /* 0x000fe200078e0212 */
[----:B------:R-:W3:Y:S04]  /*21b0*/  @P3 LDG.E.EL R39, desc[UR4][R16.64] ;  /* 0x0000000410273981 */ /* 0x000ee8000c2e1900 */
[----:B------:R0:W3:Y:S02]  /*21c0*/  @P2 LDG.E.EL R40, desc[UR4][R46.64] ;  /* 0x000000042e282981 */ /* 0x0000e4000c2e1900 */
[----:B0-----:R-:W-:-:S05]  /*21d0*/  IMAD.WIDE R46, R44, 0x4, R18 ;  /* 0x000000042c2e7825 */ /* 0x001fca00078e0212 */
[----:B------:R0:W4:Y:S01]  /*21e0*/  @P3 LDG.E.EL R41, desc[UR4][R46.64] ;  /* 0x000000042e293981 */ /* 0x000122000c2e1900 */
[----:B------:R-:W-:Y:S01]  /*21f0*/  SHF.R.S32.HI R42, RZ, 0x1f, R7 ;  /* 0x0000001fff2a7819 */ /* 0x000fe20000011407 */
[----:B0-----:R-:W0:Y:S03]  /*2200*/  LDC.64 R46, c[0x0][0x268] ;  /* 0x00009a00ff2e7b82 */ /* 0x001e260000000a00 */
[----:B------:R-:W-:Y:S02]  /*2210*/  LEA.HI R42, R42, R7, RZ, 0x3 ;  /* 0x000000072a2a7211 */ /* 0x000fe400078f18ff */
[----:B--2---:R-:W-:Y:S02]  /*2220*/  SEL R17, R21, RZ, P3 ;  /* 0x000000ff15117207 */ /* 0x004fe40001800000 */
[----:B------:R-:W-:Y:S02]  /*2230*/  SEL R20, R20, RZ, P3 ;  /* 0x000000ff14147207 */ /* 0x000fe40001800000 */
[----:B------:R-:W-:-:S02]  /*2240*/  SHF.R.U32.HI R19, RZ, 0x19, R17 ;  /* 0x00000019ff137819 */ /* 0x000fc40000011611 */
[C---:B------:R-:W-:Y:S02]  /*2250*/  LEA R18, P4, R20.reuse, UR6, 0x2 ;  /* 0x0000000614127c11 */ /* 0x040fe4000f8810ff */
[----:B------:R-:W-:Y:S02]  /*2260*/  LOP3.LUT R19, R19, 0x40, RZ, 0xc0, !PT ;  /* 0x0000004013137812 */ /* 0x000fe400078ec0ff */
[----:B------:R-:W-:Y:S02]  /*2270*/  LEA.HI.X R20, R20, UR7, R17, 0x2, P4 ;  /* 0x0000000714147c11 */ /* 0x000fe4000a0f1411 */
[----:B------:R-:W-:-:S04]  /*2280*/  IADD3 R18, P4, P5, R34, R18, R19 ;  /* 0x0000001222127210 */ /* 0x000fc80007d9e013 */
[----:B------:R-:W-:Y:S02]  /*2290*/  IADD3.X R19, R35, R20, RZ, P4, P5 ;  /* 0x0000001423137210 */ /* 0x000fe400027ea4ff */
[----:B------:R-:W-:Y:S01]  /*22a0*/  SEL R16, R23, RZ, P3 ;  /* 0x000000ff17107207 */ /* 0x000fe20001800000 */
[----:B------:R-:W-:Y:S01]  /*22b0*/  IMAD.WIDE R18, R33, 0x4, R18 ;  /* 0x0000000421127825 */ /* 0x000fe200078e0212 */
[----:B------:R-:W-:Y:S02]  /*22c0*/  SEL R17, R22, RZ, P3 ;  /* 0x000000ff16117207 */ /* 0x000fe40001800000 */
[----:B------:R-:W-:Y:S02]  /*22d0*/  SHF.R.U32.HI R21, RZ, 0x19, R16 ;  /* 0x00000019ff157819 */ /* 0x000fe40000011610 */
[----:B------:R-:W-:Y:S01]  /*22e0*/  LEA R20, P4, R17, UR6, 0x2 ;  /* 0x0000000611147c11 */ /* 0x000fe2000f8810ff */
[----:B------:R-:W-:Y:S01]  /*22f0*/  IMAD.WIDE R22, R44, 0x4, R18 ;  /* 0x000000042c167825 */ /* 0x000fe200078e0212 */
[----:B------:R-:W-:-:S02]  /*2300*/  LOP3.LUT R18, R42, 0xfffffff8, RZ, 0xc0, !PT ;  /* 0xfffffff82a127812 */ /* 0x000fc400078ec0ff */
[----:B------:R-:W-:Y:S02]  /*2310*/  LOP3.LUT R21, R21, 0x40, RZ, 0xc0, !PT ;  /* 0x0000004015157812 */ /* 0x000fe400078ec0ff */
[----:B------:R-:W-:Y:S01]  /*2320*/  LEA.HI.X R16, R17, UR7, R16, 0x2, P4 ;  /* 0x0000000711107c11 */ /* 0x000fe2000a0f1410 */
[----:B------:R-:W-:Y:S01]  /*2330*/  IMAD.IADD R17, R7, 0x1, -R18 ;  /* 0x0000000107117824 */ /* 0x000fe200078e0a12 */
[----:B------:R-:W-:Y:S02]  /*2340*/  IADD3 R20, P5, P6, R34, R20, R21 ;  /* 0x0000001422147210 */ /* 0x000fe40007ebe015 */
[----:B------:R-:W-:Y:S01]  /*2350*/  CS2R R18, SRZ ;  /* 0x0000000000127805 */ /* 0x000fe2000001ff00 */
[----:B0-----:R-:W-:Y:S01]  /*2360*/  IMAD.WIDE R46, R17, 0x4, R46 ;  /* 0x00000004112e7825 */ /* 0x001fe200078e022e */
[----:B------:R-:W-:Y:S02]  /*2370*/  IADD3.X R21, R35, R16, RZ, P5, P6 ;  /* 0x0000001023157210 */ /* 0x000fe40002fec4ff */
[----:B------:R-:W-:-:S06]  /*2380*/  CS2R R16, SRZ ;  /* 0x0000000000107805 */ /* 0x000fcc000001ff00 */
[----:B------:R-:W2:Y:S01]  /*2390*/  @P2 LDG.E.EL.128 R16, desc[UR4][R46.64] ;  /* 0x000000042e102981 */ /* 0x000ea2000c2e1d00 */
[----:B------:R-:W-:Y:S01]  /*23a0*/  IMAD.WIDE R20, R33, 0x4, R20 ;  /* 0x0000000421147825 */ /* 0x000fe200078e0214 */
[----:B---3--:R-:W-:-:S03]  /*23b0*/  SEL R25, R25, RZ, P2 ;  /* 0x000000ff19197207 */ /* 0x008fc60001000000 */
[----:B------:R-:W-:Y:S01]  /*23c0*/  IMAD.WIDE R44, R44, 0x4, R20 ;  /* 0x000000042c2c7825 */ /* 0x000fe200078e0214 */
[----:B------:R-:W-:-:S03]  /*23d0*/  SEL R20, R37, RZ, P2 ;  /* 0x000000ff25147207 */ /* 0x000fc60001000000 */
[----:B------:R-:W-:Y:S02]  /*23e0*/  IMAD.MOV.U32 R34, RZ, RZ, RZ ;  /* 0x000000ffff227224 */ /* 0x000fe400078e00ff */
[----:B------:R-:W-:-:S04]  /*23f0*/  FADD R20, -R25, R20 ;  /* 0x0000001419147221 */ /* 0x000fc80000000100 */
[----:B------:R0:W3:Y:S02]  /*2400*/  @P3 LDG.E.EL R34, desc[UR4][R22.64] ;  /* 0x0000000416223981 */ /* 0x0000e4000c2e1900 */
[----:B0-----:R-:W-:Y:S02]  /*2410*/  IMAD.MOV.U32 R22, RZ, RZ, RZ ;  /* 0x000000ffff167224 */ /* 0x001fe400078e00ff */
[----:B------:R-:W-:Y:S01]  /*2420*/  IMAD.MOV.U32 R23, RZ, RZ, RZ ;  /* 0x000000ffff177224 */ /* 0x000fe200078e00ff */
[----:B--2---:R-:W-:-:S05]  /*2430*/  SEL R16, R16, RZ, P2 ;  /* 0x000000ff10107207 */ /* 0x004fca0001000000 */
[----:B------:R-:W-:Y:S01]  /*2440*/  FFMA R33, R20, R16, R25 ;  /* 0x0000001014217223 */ /* 0x000fe20000000019 */
[----:B------:R-:W-:-:S06]  /*2450*/  CS2R R20, SRZ ;  /* 0x0000000000147805 */ /* 0x000fcc000001ff00 */
[----:B------:R-:W2:Y:S01]  /*2460*/  @P3 LDG.E.EL.128 R20, desc[UR4][R46.64] ;  /* 0x000000042e143981 */ /* 0x000ea2000c2e1d00 */
[----:B------:R-:W-:Y:S02]  /*2470*/  SEL R4, R4, RZ, P2 ;  /* 0x000000ff04047207 */ /* 0x000fe40001000000 */
[----:B----4-:R-:W-:Y:S02]  /*2480*/  SEL R25, R36, RZ, P2 ;  /* 0x000000ff24197207 */ /* 0x010fe40001000000 */
[----:B------:R-:W-:-:S03]  /*2490*/  SEL R17, R17, RZ, P2 ;  /* 0x000000ff11117207 */ /* 0x000fc60001000000 */
[----:B------:R-:W-:Y:S01]  /*24a0*/  FADD R25, -R4, R25 ;  /* 0x0000001904197221 */ /* 0x000fe20000000100 */
[----:B------:R-:W-:-:S03]  /*24b0*/  SEL R31, R31, RZ, P3 ;  /* 0x000000ff1f1f7207 */ /* 0x000fc60001800000 */
[----:B------:R-:W-:Y:S01]  /*24c0*/  FFMA R4, R25, R17, R4 ;  /* 0x0000001119047223 */ /* 0x000fe20000000004 */
[----:B-----5:R-:W-:Y:S01]  /*24d0*/  SEL R25, R24, RZ, P2 ;  /* 0x000000ff18197207 */ /* 0x020fe20001000000 */
[----:B------:R-:W0:Y:S01]  /*24e0*/  LDC.64 R16, c[0x0][0x270] ;  /* 0x00009c00ff107b82 */ /* 0x000e220000000a00 */
[----:B------:R-:W-:Y:S02]  /*24f0*/  SEL R24, R39, RZ, P3 ;  /* 0x000000ff27187207 */ /* 0x000fe40001800000 */
[----:B------:R-:W-:Y:S02]  /*2500*/  SEL R38, R38, RZ, P2 ;  /* 0x000000ff26267207 */ /* 0x000fe40001000000 */
[----:B------:R-:W-:Y:S01]  /*2510*/  SEL R18, R18, RZ, P2 ;  /* 0x000000ff12127207 */ /* 0x000fe20001000000 */
[----:B------:R-:W-:Y:S02]  /*2520*/  FADD R24, -R31, R24 ;  /* 0x000000181f187221 */ /* 0x000fe40000000100 */
[----:B------:R-:W-:Y:S01]  /*2530*/  FADD R36, -R25, R38 ;  /* 0x0000002619247221 */ /* 0x000fe20000000100 */
[----:B------:R-:W-:-:S03]  /*2540*/  LEA.HI R6, R6, R6, RZ, 0x3 ;  /* 0x0000000606067211 */ /* 0x000fc600078f18ff */
[----:B------:R-:W-:Y:S01]  /*2550*/  FFMA R36, R36, R18, R25 ;  /* 0x0000001224247223 */ /* 0x000fe20000000019 */
[----:B------:R-:W-:Y:S02]  /*2560*/  SHF.R.S32.HI R37, RZ, 0x3, R42 ;  /* 0x00000003ff257819 */ /* 0x000fe4000001142a */
[----:B------:R-:W-:Y:S02]  /*2570*/  LOP3.LUT R6, R6, 0xfffffff8, RZ, 0xc0, !PT ;  /* 0xfffffff806067812 */ /* 0x000fe400078ec0ff */
[----:B------:R-:W-:Y:S02]  /*2580*/  SEL R26, R26, RZ, P2 ;  /* 0x000000ff1a1a7207 */ /* 0x000fe40001000000 */
[----:B------:R-:W-:Y:S01]  /*2590*/  SEL R43, R40, RZ, P2 ;  /* 0x000000ff282b7207 */ /* 0x000fe20001000000 */
[----:B------:R-:W-:Y:S01]  /*25a0*/  IMAD.IADD R37, R37, 0x1, -R6 ;  /* 0x0000000125257824 */ /* 0x000fe200078e0a06 */
[----:B------:R-:W-:Y:S02]  /*25b0*/  SEL R6, R30, RZ, P3 ;  /* 0x000000ff1e067207 */ /* 0x000fe40001800000 */
[----:B------:R-:W-:Y:S01]  /*25c0*/  SEL R41, R41, RZ, P3 ;  /* 0x000000ff29297207 */ /* 0x000fe20001800000 */
[----:B------:R-:W-:Y:S01]  /*25d0*/  FADD R43, -R26, R43 ;  /* 0x0000002b1a2b7221 */ /* 0x000fe20000000100 */
[----:B------:R-:W-:Y:S01]  /*25e0*/  SEL R19, R19, RZ, P2 ;  /* 0x000000ff13137207 */ /* 0x000fe20001000000 */
[----:B------:R-:W-:-:S02]  /*25f0*/  IMAD.MOV.U32 R35, RZ, RZ, RZ ;  /* 0x000000ffff237224 */ /* 0x000fc400078e00ff */
[----:B------:R-:W-:Y:S02]  /*2600*/  FADD R41, -R6, R41 ;  /* 0x0000002906297221 */ /* 0x000fe40000000100 */
[----:B------:R-:W-:Y:S01]  /*2610*/  FFMA R30, R43, R19, R26 ;  /* 0x000000132b1e7223 */ /* 0x000fe2000000001a */
[--C-:B0-----:R-:W-:Y:S01]  /*2620*/  IMAD.WIDE R18, R37, 0x4, R16.reuse ;  /* 0x0000000425127825 */ /* 0x101fe200078e0210 */
[----:B------:R-:W-:Y:S01]  /*2630*/  CS2R R38, SRZ ;  /* 0x0000000000267805 */ /* 0x000fe2000001ff00 */
[----:B------:R-:W4:Y:S02]  /*2640*/  @P3 LDG.E.EL R35, desc[UR4][R44.64] ;  /* 0x000000042c233981 */ /* 0x000f24000c2e1900 */
[----:B------:R-:W-:Y:S02]  /*2650*/  IMAD.MOV.U32 R37, RZ, RZ, RZ ;  /* 0x000000ffff257224 */ /* 0x000fe400078e00ff */
[----:B------:R-:W-:Y:S01]  /*2660*/  IMAD.WIDE R48, R27, 0x4, R16 ;  /* 0x000000041b307825 */ /* 0x000fe200078e0210 */
[----:B------:R-:W5:Y:S01]  /*2670*/  @P2 LDG.E.EL R38, desc[UR4][R18.64] ;  /* 0x0000000412262981 */ /* 0x000f62000c2e1900 */
[----:B------:R-:W-:-:S02]  /*2680*/  CS2R R16, SRZ ;  /* 0x0000000000107805 */ /* 0x000fc4000001ff00 */
[----:B------:R-:W-:Y:S01]  /*2690*/  CS2R R26, SRZ ;  /* 0x00000000001a7805 */ /* 0x000fe2000001ff00 */
[----:B------:R-:W4:Y:S01]  /*26a0*/  @P2 LDG.E.EL R37, desc[UR4][R18.64] ;  /* 0x0000000412252981 */ /* 0x000f22000c2e1900 */
[----:B------:R-:W-:-:S03]  /*26b0*/  IMAD.MOV.U32 R42, RZ, RZ, RZ ;  /* 0x000000ffff2a7224 */ /* 0x000fc600078e00ff */
[----:B------:R-:W4:Y:S04]  /*26c0*/  @P3 LDG.E.EL R39, desc[UR4][R48.64] ;  /* 0x0000000430273981 */ /* 0x000f28000c2e1900 */
[----:B------:R-:W5:Y:S01]  /*26d0*/  @P3 LDG.E.EL R42, desc[UR4][R48.64] ;  /* 0x00000004302a3981 */ /* 0x000f62000c2e1900 */
[----:B--2---:R-:W-:-:S05]  /*26e0*/  SEL R20, R20, RZ, P3 ;  /* 0x000000ff14147207 */ /* 0x004fca0001800000 */
[----:B------:R-:W-:Y:S02]  /*26f0*/  FFMA R20, R24, R20, R31 ;  /* 0x0000001418147223 */ /* 0x000fe4000000001f */
[----:B------:R-:W0:Y:S01]  /*2700*/  LDC.64 R24, c[0x0][0x240] ;  /* 0x00009000ff187b82 */ /* 0x000e220000000a00 */
[----:B------:R-:W-:Y:S01]  /*2710*/  SEL R21, R21, RZ, P3 ;  /* 0x000000ff15157207 */ /* 0x000fe20001800000 */
[----:B------:R-:W-:-:S04]  /*2720*/  IMAD.MOV.U32 R31, RZ, RZ, RZ ;  /* 0x000000ffff1f7224 */ /* 0x000fc800078e00ff */
[----:B------:R-:W-:Y:S01]  /*2730*/  FFMA R21, R41, R21, R6 ;  /* 0x0000001529157223 */ /* 0x000fe20000000006 */
[----:B------:R-:W-:Y:S01]  /*2740*/  IMAD.MOV.U32 R6, RZ, RZ, RZ ;  /* 0x000000ffff067224 */ /* 0x000fe200078e00ff */
[----:B------:R-:W2:Y:S05]  /*2750*/  @P2 LDG.E.EL R31, desc[UR4][R18.64] ;  /* 0x00000004121f2981 */ /* 0x000eaa000c2e1900 */
[----:B------:R1:W2:Y:S01]  /*2760*/  @P2 LDG.E.EL R6, desc[UR4][R18.64] ;  /* 0x0000000412062981 */ /* 0x0002a2000c2e1900 */
[----:B------:R-:W-:-:S06]  /*2770*/  CS2R R40, SRZ ;  /* 0x0000000000287805 */ /* 0x000fcc000001ff00 */
[----:B------:R-:W2:Y:S01]  /*2780*/  @P3 LDG.E.EL R40, desc[UR4][R48.64] ;  /* 0x0000000430283981 */ /* 0x000ea2000c2e1900 */
[----:B-1----:R-:W-:Y:S01]  /*2790*/  CS2R R18, SRZ ;  /* 0x0000000000127805 */ /* 0x002fe2000001ff00 */
[--C-:B0-----:R-:W-:Y:S02]  /*27a0*/  IMAD.WIDE R46, R5, 0x4, R24.reuse ;  /* 0x00000004052e7825 */ /* 0x101fe400078e0218 */
[----:B------:R-:W2:Y:S02]  /*27b0*/  @P3 LDG.E.EL R41, desc[UR4][R48.64] ;  /* 0x0000000430293981 */ /* 0x000ea4000c2e1900 */
[----:B------:R-:W-:Y:S01]  /*27c0*/  IMAD.WIDE R44, R32, 0x4, R24 ;  /* 0x00000004202c7825 */ /* 0x000fe200078e0218 */
[----:B------:R-:W-:Y:S01]  /*27d0*/  CS2R R24, SRZ ;  /* 0x0000000000187805 */ /* 0x000fe2000001ff00 */
[----:B------:R0:W2:Y:S05]  /*27e0*/  @P2 LDG.E.128 R16, desc[UR4][R46.64] ;  /* 0x000000042e102981 */ /* 0x0000aa000c1e1d00 */
[----:B------:R-:W2:Y:S01]  /*27f0*/  @P3 LDG.E.128 R24, desc[UR4][R44.64] ;  /* 0x000000042c183981 */ /* 0x000ea2000c1e1d00 */
[----:B------:R-:W-:-:S02]  /*2800*/  SEL R28, R28, RZ, P3 ;  /* 0x000000ff1c1c7207 */ /* 0x000fc40001800000 */
[----:B---3--:R-:W-:Y:S01]  /*2810*/  SEL R43, R34, RZ, P3 ;  /* 0x000000ff222b7207 */ /* 0x008fe20001800000 */
[----:B0-----:R-:W0:Y:S01]  /*2820*/  LDC.64 R46, c[0x0][0x278] ;  /* 0x00009e00ff2e7b82 */ /* 0x001e220000000a00 */
[----:B------:R-:W-:-:S03]  /*2830*/  SEL R5, R22, RZ, P3 ;  /* 0x000000ff16057207 */ /* 0x000fc60001800000 */
[----:B------:R-:W-:Y:S01]  /*2840*/  FADD R43, -R28, R43 ;  /* 0x0000002b1c2b7221 */ /* 0x000fe20000000100 */
[----:B------:R-:W-:Y:S02]  /*2850*/  SEL R29, R29, RZ, P3 ;  /* 0x000000ff1d1d7207 */ /* 0x000fe40001800000 */
[----:B----4-:R-:W-:Y:S01]  /*2860*/  SEL R35, R35, RZ, P3 ;  /* 0x000000ff23237207 */ /* 0x010fe20001800000 */
[----:B------:R-:W-:Y:S01]  /*2870*/  FFMA R5, R43, R5, R28 ;  /* 0x000000052b057223 */ /* 0x000fe2000000001c */
[----:B------:R-:W-:-:S03]  /*2880*/  SEL R22, R23, RZ, P3 ;  /* 0x000000ff17167207 */ /* 0x000fc60001800000 */
[----:B------:R-:W-:-:S04]  /*2890*/  FADD R28, -R29, R35 ;  /* 0x000000231d1c7221 */ /* 0x000fc80000000100 */
[----:B------:R-:W-:Y:S01]  /*28a0*/  FFMA R22, R28, R22, R29 ;  /* 0x000000161c167223 */ /* 0x000fe2000000001d */
[----:B------:R-:W-:Y:S02]  /*28b0*/  SEL R28, R13, RZ, !P0 ;  /* 0x000000ff0d1c7207 */ /* 0x000fe40004000000 */
[----:B------:R-:W-:Y:S02]  /*28c0*/  SEL R23, R14, RZ, !P0 ;  /* 0x000000ff0e177207 */ /* 0x000fe40004000000 */
[----:B------:R-:W-:Y:S02]  /*28d0*/  SEL R15, R15, RZ, !P0 ;  /* 0x000000ff0f0f7207 */ /* 0x000fe40004000000 */
[----:B-----5:R-:W-:Y:S02]  /*28e0*/  SEL R38, R38, RZ, P2 ;  /* 0x000000ff26267207 */ /* 0x020fe40001000000 */
[----:B------:R-:W-:Y:S02]  /*28f0*/  SEL R37, R37, RZ, P2 ;  /* 0x000000ff25257207 */ /* 0x000fe40001000000 */
[----:B------:R-:W-:-:S02]  /*2900*/  SEL R39, R39, RZ, P3 ;  /* 0x000000ff27277207 */ /* 0x000fc40001800000 */
[----:B------:R-:W-:Y:S01]  /*2910*/  SEL R42, R42, RZ, P3 ;  /* 0x000000ff2a2a7207 */ /* 0x000fe20001800000 */
[----:B------:R-:W-:Y:S01]  /*2920*/  FADD R13, R28, R3 ;  /* 0x000000031c0d7221 */ /* 0x000fe20000000000 */
[----:B------:R-:W-:Y:S01]  /*2930*/  FADD R14, R23, R0 ;  /* 0x00000000170e7221 */ /* 0x000fe20000000000 */
[----:B------:R-:W-:Y:S01]  /*2940*/  FADD R15, R15, R2 ;  /* 0x000000020f0f7221 */ /* 0x000fe20000000000 */
[----:B0-----:R-:W-:Y:S01]  /*2950*/  IMAD.WIDE R46, R7, 0x4, R46 ;  /* 0x00000004072e7825 */ /* 0x001fe200078e022e */
[----:B--2---:R-:W-:Y:S02]  /*2960*/  SEL R31, R31, RZ, P2 ;  /* 0x000000ff1f1f7207 */ /* 0x004fe40001000000 */
[----:B------:R-:W-:Y:S02]  /*2970*/  SEL R6, R6, RZ, P2 ;  /* 0x000000ff06067207 */ /* 0x000fe40001000000 */
[----:B------:R-:W-:Y:S02]  /*2980*/  SEL R40, R40, RZ, P3 ;  /* 0x000000ff28287207 */ /* 0x000fe40001800000 */
[----:B------:R-:W-:-:S02]  /*2990*/  SEL R41, R41, RZ, P3 ;  /* 0x000000ff29297207 */ /* 0x000fc40001800000 */
[----:B------:R-:W-:Y:S02]  /*29a0*/  SEL R29, R18, RZ, P2 ;  /* 0x000000ff121d7207 */ /* 0x000fe40001000000 */
[----:B------:R-:W-:Y:S02]  /*29b0*/  SEL R16, R16, RZ, P2 ;  /* 0x000000ff10107207 */ /* 0x000fe40001000000 */
[----:B------:R-:W-:Y:S02]  /*29c0*/  SEL R17, R17, RZ, P2 ;  /* 0x000000ff11117207 */ /* 0x000fe40001000000 */
[----:B------:R-:W-:Y:S02]  /*29d0*/  SEL R19, R19, RZ, P2 ;  /* 0x000000ff13137207 */ /* 0x000fe40001000000 */
[----:B------:R-:W-:Y:S02]  /*29e0*/  SEL R35, R24, RZ, P3 ;  /* 0x000000ff18237207 */ /* 0x000fe40001800000 */
[----:B------:R-:W-:-:S02]  /*29f0*/  SEL R18, R25, RZ, P3 ;  /* 0x000000ff19127207 */ /* 0x000fc40001800000 */
[----:B------:R-:W-:Y:S02]  /*2a00*/  SEL R26, R26, RZ, P3 ;  /* 0x000000ff1a1a7207 */ /* 0x000fe40001800000 */
[----:B------:R-:W-:Y:S01]  /*2a10*/  SEL R27, R27, RZ, P3 ;  /* 0x000000ff1b1b7207 */ /* 0x000fe20001800000 */
[----:B------:R-:W-:Y:S01]  /*2a20*/  FADD R33, -R16, R33 ;  /* 0x0000002110217221 */ /* 0x000fe20000000100 */
[----:B------:R-:W-:Y:S01]  /*2a30*/  FADD R4, -R17, R4 ;  /* 0x0000000411047221 */ /* 0x000fe20000000100 */
[----:B------:R-:W-:Y:S01]  /*2a40*/  FADD R36, -R29, R36 ;  /* 0x000000241d247221 */ /* 0x000fe20000000100 */
[----:B------:R-:W-:Y:S01]  /*2a50*/  FADD R30, -R19, R30 ;  /* 0x0000001e131e7221 */ /* 0x000fe20000000100 */
[----:B------:R-:W-:Y:S01]  /*2a60*/  FADD R20, -R35, R20 ;  /* 0x0000001423147221 */ /* 0x000fe20000000100 */
[----:B------:R-:W-:Y:S01]  /*2a70*/  FADD R21, -R18, R21 ;  /* 0x0000001512157221 */ /* 0x000fe20000000100 */
[----:B------:R-:W-:Y:S01]  /*2a80*/  FADD R5, -R26, R5 ;  /* 0x000000051a057221 */ /* 0x000fe20000000100 */
[----:B------:R-:W-:Y:S01]  /*2a90*/  FADD R22, -R27, R22 ;  /* 0x000000161b167221 */ /* 0x000fe20000000100 */
[----:B------:R-:W-:Y:S01]  /*2aa0*/  @P1 FFMA R8, R33, R6, R16 ;  /* 0x0000000621081223 */ /* 0x000fe20000000010 */
[----:B------:R-:W-:Y:S01]  /*2ab0*/  @P1 FFMA R9, R4, R38, R17 ;  /* 0x0000002604091223 */ /* 0x000fe20000000011 */
[----:B------:R-:W-:Y:S01]  /*2ac0*/  @P1 FFMA R10, R36, R37, R29 ;  /* 0x00000025240a1223 */ /* 0x000fe2000000001d */
[----:B------:R-:W-:Y:S01]  /*2ad0*/  @P1 FFMA R11, R30, R31, R19 ;  /* 0x0000001f1e0b1223 */ /* 0x000fe20000000013 */
[----:B------:R-:W-:Y:S01]  /*2ae0*/  @P0 FFMA R12, R20, R39, R35 ;  /* 0x00000027140c0223 */ /* 0x000fe20000000023 */
[----:B------:R-:W-:Y:S01]  /*2af0*/  @P0 FFMA R13, R21, R40, R18 ;  /* 0x00000028150d0223 */ /* 0x000fe20000000012 */
[----:B------:R-:W-:Y:S01]  /*2b00*/  @P0 FFMA R14, R5, R41, R26 ;  /* 0x00000029050e0223 */ /* 0x000fe2000000001a */
[----:B------:R-:W-:Y:S01]  /*2b10*/  @P0 FFMA R15, R22, R42, R27 ;  /* 0x0000002a160f0223 */ /* 0x000fe2000000001b */
[----:B------:R-:W-:Y:S04]  /*2b20*/  STG.E.128 desc[UR4][R46.64], R8 ;  /* 0x000000082e007986 */ /* 0x000fe8000c101d04 */
[----:B------:R-:W-:Y:S01]  /*2b30*/  STG.E.128 desc[UR4][R46.64+0x800], R12 ;  /* 0x0008000c2e007986 */ /* 0x000fe2000c101d04 */
[----:B------:R-:W-:Y:S05]  /*2b40*/  EXIT ;  /* 0x000000000000794d */ /* 0x000fea0003800000 */
.L_x_0:
[----:B------:R-:W-:-:S00]  /*2b50*/  BRA `(.L_x_0) ;  /* 0xfffffffc00fc7947 */ /* 0x000fc0000383ffff */
[----:B------:R-:W-:-:S00]  /*2b60*/  NOP ;  /* 0x0000000000007918 */ /* 0x000fc00000000000 */
        /* <DEDUP_REMOVED lines=9> */
.L_x_1:


//--------------------- .nv.global.init           --------------------------
	.section	.nv.global.init,"aw",@progbits
.nv.global.init:
	.type		_$_str,@object
	.size		_$_str,(_$_str_$_2 - _$_str)
_$_str:
        /*0000*/ 	.byte	0x5f, 0x5f, 0x43, 0x55, 0x44, 0x41, 0x5f, 0x46, 0x54, 0x5a, 0x00
	.type		_$_str_$_2,@object
	.size		_$_str_$_2,(.L_1 - _$_str_$_2)
_$_str_$_2:
        /*000b*/ 	.byte	0x5f, 0x5f, 0x43, 0x55, 0x44, 0x41, 0x5f, 0x50, 0x52, 0x45, 0x43, 0x5f, 0x53, 0x51, 0x52, 0x54
        /*001b*/ 	.byte	0x00
.L_1:


//--------------------- .nv.constant0.triton_poi_fused_cat_32 --------------------------
	.section	.nv.constant0.triton_poi_fused_cat_32,"a",@progbits
	.sectionflags	@""
	.align	4
.nv.constant0.triton_poi_fused_cat_32:
	.zero		644
